//
// Generated by NVIDIA NVVM Compiler
//
// Compiler Build ID: CL-36424714
// Cuda compilation tools, release 13.0, V13.0.88
// Based on NVVM 20.0.0
//

.version 9.0
.target sm_100
.address_size 64

	// .globl	_Z14llg_cart_applyiPKdS0_S0_S0_S0_S0_S0_S0_S0_S0_PdS1_S1_S1_dd

.visible .entry _Z14llg_cart_applyiPKdS0_S0_S0_S0_S0_S0_S0_S0_S0_PdS1_S1_S1_dd(
	.param .u32 _Z14llg_cart_applyiPKdS0_S0_S0_S0_S0_S0_S0_S0_S0_PdS1_S1_S1_dd_param_0,
	.param .u64 .ptr .align 1 _Z14llg_cart_applyiPKdS0_S0_S0_S0_S0_S0_S0_S0_S0_PdS1_S1_S1_dd_param_1,
	.param .u64 .ptr .align 1 _Z14llg_cart_applyiPKdS0_S0_S0_S0_S0_S0_S0_S0_S0_PdS1_S1_S1_dd_param_2,
	.param .u64 .ptr .align 1 _Z14llg_cart_applyiPKdS0_S0_S0_S0_S0_S0_S0_S0_S0_PdS1_S1_S1_dd_param_3,
	.param .u64 .ptr .align 1 _Z14llg_cart_applyiPKdS0_S0_S0_S0_S0_S0_S0_S0_S0_PdS1_S1_S1_dd_param_4,
	.param .u64 .ptr .align 1 _Z14llg_cart_applyiPKdS0_S0_S0_S0_S0_S0_S0_S0_S0_PdS1_S1_S1_dd_param_5,
	.param .u64 .ptr .align 1 _Z14llg_cart_applyiPKdS0_S0_S0_S0_S0_S0_S0_S0_S0_PdS1_S1_S1_dd_param_6,
	.param .u64 .ptr .align 1 _Z14llg_cart_applyiPKdS0_S0_S0_S0_S0_S0_S0_S0_S0_PdS1_S1_S1_dd_param_7,
	.param .u64 .ptr .align 1 _Z14llg_cart_applyiPKdS0_S0_S0_S0_S0_S0_S0_S0_S0_PdS1_S1_S1_dd_param_8,
	.param .u64 .ptr .align 1 _Z14llg_cart_applyiPKdS0_S0_S0_S0_S0_S0_S0_S0_S0_PdS1_S1_S1_dd_param_9,
	.param .u64 .ptr .align 1 _Z14llg_cart_applyiPKdS0_S0_S0_S0_S0_S0_S0_S0_S0_PdS1_S1_S1_dd_param_10,
	.param .u64 .ptr .align 1 _Z14llg_cart_applyiPKdS0_S0_S0_S0_S0_S0_S0_S0_S0_PdS1_S1_S1_dd_param_11,
	.param .u64 .ptr .align 1 _Z14llg_cart_applyiPKdS0_S0_S0_S0_S0_S0_S0_S0_S0_PdS1_S1_S1_dd_param_12,
	.param .u64 .ptr .align 1 _Z14llg_cart_applyiPKdS0_S0_S0_S0_S0_S0_S0_S0_S0_PdS1_S1_S1_dd_param_13,
	.param .u64 .ptr .align 1 _Z14llg_cart_applyiPKdS0_S0_S0_S0_S0_S0_S0_S0_S0_PdS1_S1_S1_dd_param_14,
	.param .f64 _Z14llg_cart_applyiPKdS0_S0_S0_S0_S0_S0_S0_S0_S0_PdS1_S1_S1_dd_param_15,
	.param .f64 _Z14llg_cart_applyiPKdS0_S0_S0_S0_S0_S0_S0_S0_S0_PdS1_S1_S1_dd_param_16
)
{
	.reg .pred 	%p<3>;
	.reg .b32 	%r<6>;
	.reg .b64 	%rd<48>;
	.reg .b64 	%fd<58>;

	ld.param.u32 	%r2, [_Z14llg_cart_applyiPKdS0_S0_S0_S0_S0_S0_S0_S0_S0_PdS1_S1_S1_dd_param_0];
	ld.param.u64 	%rd3, [_Z14llg_cart_applyiPKdS0_S0_S0_S0_S0_S0_S0_S0_S0_PdS1_S1_S1_dd_param_2];
	ld.param.u64 	%rd5, [_Z14llg_cart_applyiPKdS0_S0_S0_S0_S0_S0_S0_S0_S0_PdS1_S1_S1_dd_param_4];
	ld.param.u64 	%rd6, [_Z14llg_cart_applyiPKdS0_S0_S0_S0_S0_S0_S0_S0_S0_PdS1_S1_S1_dd_param_5];
	ld.param.u64 	%rd7, [_Z14llg_cart_applyiPKdS0_S0_S0_S0_S0_S0_S0_S0_S0_PdS1_S1_S1_dd_param_6];
	ld.param.u64 	%rd8, [_Z14llg_cart_applyiPKdS0_S0_S0_S0_S0_S0_S0_S0_S0_PdS1_S1_S1_dd_param_7];
	ld.param.u64 	%rd10, [_Z14llg_cart_applyiPKdS0_S0_S0_S0_S0_S0_S0_S0_S0_PdS1_S1_S1_dd_param_9];
	ld.param.u64 	%rd11, [_Z14llg_cart_applyiPKdS0_S0_S0_S0_S0_S0_S0_S0_S0_PdS1_S1_S1_dd_param_10];
	ld.param.u64 	%rd12, [_Z14llg_cart_applyiPKdS0_S0_S0_S0_S0_S0_S0_S0_S0_PdS1_S1_S1_dd_param_11];
	ld.param.u64 	%rd13, [_Z14llg_cart_applyiPKdS0_S0_S0_S0_S0_S0_S0_S0_S0_PdS1_S1_S1_dd_param_12];
	ld.param.u64 	%rd14, [_Z14llg_cart_applyiPKdS0_S0_S0_S0_S0_S0_S0_S0_S0_PdS1_S1_S1_dd_param_13];
	ld.param.u64 	%rd15, [_Z14llg_cart_applyiPKdS0_S0_S0_S0_S0_S0_S0_S0_S0_PdS1_S1_S1_dd_param_14];
	ld.param.f64 	%fd2, [_Z14llg_cart_applyiPKdS0_S0_S0_S0_S0_S0_S0_S0_S0_PdS1_S1_S1_dd_param_15];
	ld.param.f64 	%fd3, [_Z14llg_cart_applyiPKdS0_S0_S0_S0_S0_S0_S0_S0_S0_PdS1_S1_S1_dd_param_16];
	mov.u32 	%r3, %ntid.x;
	mov.u32 	%r4, %ctaid.x;
	mov.u32 	%r5, %tid.x;
	mad.lo.s32 	%r1, %r3, %r4, %r5;
	setp.ge.s32 	%p1, %r1, %r2;
	@%p1 bra 	$L__BB0_3;
	cvta.to.global.u64 	%rd16, %rd5;
	cvta.to.global.u64 	%rd17, %rd15;
	mul.wide.s32 	%rd18, %r1, 8;
	add.s64 	%rd1, %rd16, %rd18;
	ld.global.f64 	%fd1, [%rd1];
	add.s64 	%rd19, %rd17, %rd18;
	st.global.f64 	[%rd19], %fd1;
	setp.leu.f64 	%p2, %fd1, 0d0000000000000000;
	@%p2 bra 	$L__BB0_3;
	ld.param.u64 	%rd47, [_Z14llg_cart_applyiPKdS0_S0_S0_S0_S0_S0_S0_S0_S0_PdS1_S1_S1_dd_param_8];
	ld.param.u64 	%rd46, [_Z14llg_cart_applyiPKdS0_S0_S0_S0_S0_S0_S0_S0_S0_PdS1_S1_S1_dd_param_3];
	ld.param.u64 	%rd45, [_Z14llg_cart_applyiPKdS0_S0_S0_S0_S0_S0_S0_S0_S0_PdS1_S1_S1_dd_param_1];
	cvta.to.global.u64 	%rd20, %rd10;
	mul.wide.s32 	%rd21, %r1, 8;
	add.s64 	%rd22, %rd20, %rd21;
	ld.global.f64 	%fd4, [%rd22];
	cvta.to.global.u64 	%rd23, %rd8;
	add.s64 	%rd24, %rd23, %rd21;
	ld.global.f64 	%fd5, [%rd24];
	mul.f64 	%fd6, %fd4, %fd5;
	cvta.to.global.u64 	%rd25, %rd11;
	add.s64 	%rd26, %rd25, %rd21;
	ld.global.f64 	%fd7, [%rd26];
	cvta.to.global.u64 	%rd27, %rd7;
	add.s64 	%rd28, %rd27, %rd21;
	ld.global.f64 	%fd8, [%rd28];
	mul.f64 	%fd9, %fd7, %fd8;
	sub.f64 	%fd10, %fd6, %fd9;
	cvta.to.global.u64 	%rd29, %rd47;
	add.s64 	%rd30, %rd29, %rd21;
	ld.global.f64 	%fd11, [%rd30];
	mul.f64 	%fd12, %fd11, %fd5;
	cvta.to.global.u64 	%rd31, %rd6;
	add.s64 	%rd32, %rd31, %rd21;
	ld.global.f64 	%fd13, [%rd32];
	mul.f64 	%fd14, %fd7, %fd13;
	sub.f64 	%fd15, %fd12, %fd14;
	neg.f64 	%fd16, %fd15;
	mul.f64 	%fd17, %fd11, %fd8;
	mul.f64 	%fd18, %fd4, %fd13;
	sub.f64 	%fd19, %fd17, %fd18;
	mul.f64 	%fd20, %fd4, %fd19;
	fma.rn.f64 	%fd21, %fd15, %fd7, %fd20;
	mul.f64 	%fd22, %fd11, %fd19;
	mul.f64 	%fd23, %fd10, %fd7;
	sub.f64 	%fd24, %fd22, %fd23;
	neg.f64 	%fd25, %fd24;
	mul.f64 	%fd26, %fd11, %fd16;
	mul.f64 	%fd27, %fd10, %fd4;
	sub.f64 	%fd28, %fd26, %fd27;
	fma.rn.f64 	%fd29, %fd2, %fd2, 0d3FF0000000000000;
	div.rn.f64 	%fd30, %fd3, %fd29;
	div.rn.f64 	%fd31, %fd2, %fd1;
	cvta.to.global.u64 	%rd33, %rd45;
	add.s64 	%rd34, %rd33, %rd21;
	ld.global.f64 	%fd32, [%rd34];
	fma.rn.f64 	%fd33, %fd21, %fd31, %fd10;
	mul.f64 	%fd34, %fd30, %fd33;
	sub.f64 	%fd35, %fd32, %fd34;
	cvta.to.global.u64 	%rd35, %rd3;
	add.s64 	%rd36, %rd35, %rd21;
	ld.global.f64 	%fd36, [%rd36];
	mul.f64 	%fd37, %fd31, %fd25;
	sub.f64 	%fd38, %fd37, %fd15;
	mul.f64 	%fd39, %fd30, %fd38;
	sub.f64 	%fd40, %fd36, %fd39;
	cvta.to.global.u64 	%rd37, %rd46;
	add.s64 	%rd38, %rd37, %rd21;
	ld.global.f64 	%fd41, [%rd38];
	fma.rn.f64 	%fd42, %fd31, %fd28, %fd19;
	mul.f64 	%fd43, %fd30, %fd42;
	sub.f64 	%fd44, %fd41, %fd43;
	mul.f64 	%fd45, %fd40, %fd40;
	fma.rn.f64 	%fd46, %fd35, %fd35, %fd45;
	fma.rn.f64 	%fd47, %fd44, %fd44, %fd46;
	sqrt.rn.f64 	%fd48, %fd47;
	rcp.rn.f64 	%fd49, %fd48;
	mul.f64 	%fd50, %fd1, %fd35;
	mul.f64 	%fd51, %fd50, %fd49;
	cvta.to.global.u64 	%rd39, %rd12;
	add.s64 	%rd40, %rd39, %rd21;
	st.global.f64 	[%rd40], %fd51;
	ld.global.f64 	%fd52, [%rd1];
	mul.f64 	%fd53, %fd40, %fd52;
	mul.f64 	%fd54, %fd53, %fd49;
	cvta.to.global.u64 	%rd41, %rd13;
	add.s64 	%rd42, %rd41, %rd21;
	st.global.f64 	[%rd42], %fd54;
	ld.global.f64 	%fd55, [%rd1];
	mul.f64 	%fd56, %fd44, %fd55;
	mul.f64 	%fd57, %fd56, %fd49;
	cvta.to.global.u64 	%rd43, %rd14;
	add.s64 	%rd44, %rd43, %rd21;
	st.global.f64 	[%rd44], %fd57;
$L__BB0_3:
	ret;

}


// ===== COMPILED SASS (sm_100) =====

	.target	sm_100

	.elftype	@"ET_EXEC"


//--------------------- .note.nv.tkinfo           --------------------------
	.section	.note.nv.tkinfo,"",@"SHT_NOTE"
	.sectionflags	@"SHF_NOTE_NV_TKINFO"
	.tkinfo
        /*0018*/ 	.word	0x00000002
        /*0030*/ 	.string	""
        /*0030*/ 	.string	"ptxas"
        /*0030*/ 	.string	"Cuda compilation tools, release 13.0, V13.0.88"
        /*0030*/ 	.string	"Build cuda_13.0.r13.0/compiler.36424714_0"
        /*0030*/ 	.string	"-arch sm_100 -m 64 "



//--------------------- .note.nv.cuinfo           --------------------------
	.section	.note.nv.cuinfo,"",@"SHT_NOTE"
	.sectionflags	@"SHF_NOTE_NV_CUINFO"
        /*0018*/ 	.short	0x0002
        /*001a*/ 	.short	0x0064
        /*001c*/ 	.short	0x0082
	.zero		2


//--------------------- .nv.info                  --------------------------
	.section	.nv.info,"",@"SHT_CUDA_INFO"
	.align	4


	//----- nvinfo : EIATTR_REGCOUNT
	.align		4
        /*0000*/ 	.byte	0x04, 0x2f
        /*0002*/ 	.short	(.L_1 - .L_0)
	.align		4
.L_0:
        /*0004*/ 	.word	index@(_Z14llg_cart_applyiPKdS0_S0_S0_S0_S0_S0_S0_S0_S0_PdS1_S1_S1_dd)
        /*0008*/ 	.word	0x00000028


	//----- nvinfo : EIATTR_FRAME_SIZE
	.align		4
.L_1:
        /*000c*/ 	.byte	0x04, 0x11
        /*000e*/ 	.short	(.L_3 - .L_2)
	.align		4
.L_2:
        /*0010*/ 	.word	index@($__internal_2_$__cuda_sm20_dsqrt_rn_f64_mediumpath_v1)
        /*0014*/ 	.word	0x00000000


	//----- nvinfo : EIATTR_FRAME_SIZE
	.align		4
.L_3:
        /*0018*/ 	.byte	0x04, 0x11
        /*001a*/ 	.short	(.L_5 - .L_4)
	.align		4
.L_4:
        /*001c*/ 	.word	index@($__internal_1_$__cuda_sm20_div_rn_f64_full)
        /*0020*/ 	.word	0x00000000


	//----- nvinfo : EIATTR_FRAME_SIZE
	.align		4
.L_5:
        /*0024*/ 	.byte	0x04, 0x11
        /*0026*/ 	.short	(.L_7 - .L_6)
	.align		4
.L_6:
        /*0028*/ 	.word	index@($__internal_0_$__cuda_sm20_dblrcp_rn_slowpath_v3)
        /*002c*/ 	.word	0x00000000


	//----- nvinfo : EIATTR_FRAME_SIZE
	.align		4
.L_7:
        /*0030*/ 	.byte	0x04, 0x11
        /*0032*/ 	.short	(.L_9 - .L_8)
	.align		4
.L_8:
        /*0034*/ 	.word	index@(_Z14llg_cart_applyiPKdS0_S0_S0_S0_S0_S0_S0_S0_S0_PdS1_S1_S1_dd)
        /*0038*/ 	.word	0x00000000


	//----- nvinfo : EIATTR_MIN_STACK_SIZE
	.align		4
.L_9:
        /*003c*/ 	.byte	0x04, 0x12
        /*003e*/ 	.short	(.L_11 - .L_10)
	.align		4
.L_10:
        /*0040*/ 	.word	index@(_Z14llg_cart_applyiPKdS0_S0_S0_S0_S0_S0_S0_S0_S0_PdS1_S1_S1_dd)
        /*0044*/ 	.word	0x00000000
.L_11:


//--------------------- .nv.compat                --------------------------
	.section	.nv.compat,"",@"SHT_CUDA_COMPAT_INFO"
	.align	4
        /*0000*/ 	.byte	0x02, 0x09, 0x00, 0x00, 0x02, 0x02, 0x01, 0x00, 0x02, 0x05, 0x05, 0x00, 0x03, 0x07, 0x01, 0x01
        /*0010*/ 	.byte	0x02, 0x03, 0x00, 0x00, 0x02, 0x06, 0x01, 0x00, 0x04, 0x0b, 0x08, 0x00, 0x01, 0x00, 0x00, 0x00
        /*0020*/ 	.byte	0x00, 0x00, 0x00, 0x00


//--------------------- .nv.info._Z14llg_cart_applyiPKdS0_S0_S0_S0_S0_S0_S0_S0_S0_PdS1_S1_S1_dd --------------------------
	.section	.nv.info._Z14llg_cart_applyiPKdS0_S0_S0_S0_S0_S0_S0_S0_S0_PdS1_S1_S1_dd,"",@"SHT_CUDA_INFO"
	.sectionflags	@""
	.align	4


	//----- nvinfo : EIATTR_CUDA_API_VERSION
	.align		4
        /*0000*/ 	.byte	0x04, 0x37
        /*0002*/ 	.short	(.L_13 - .L_12)
.L_12:
        /*0004*/ 	.word	0x00000082


	//----- nvinfo : EIATTR_KPARAM_INFO
	.align		4
.L_13:
        /*0008*/ 	.byte	0x04, 0x17
        /*000a*/ 	.short	(.L_15 - .L_14)
.L_14:
        /*000c*/ 	.word	0x00000000
        /*0010*/ 	.short	0x0010
        /*0012*/ 	.short	0x0080
        /*0014*/ 	.byte	0x00, 0xf0, 0x21, 0x00


	//----- nvinfo : EIATTR_KPARAM_INFO
	.align		4
.L_15:
        /*0018*/ 	.byte	0x04, 0x17
        /*001a*/ 	.short	(.L_17 - .L_16)
.L_16:
        /*001c*/ 	.word	0x00000000
        /*0020*/ 	.short	0x000f
        /*0022*/ 	.short	0x0078
        /*0024*/ 	.byte	0x00, 0xf0, 0x21, 0x00


	//----- nvinfo : EIATTR_KPARAM_INFO
	.align		4
.L_17:
        /*0028*/ 	.byte	0x04, 0x17
        /*002a*/ 	.short	(.L_19 - .L_18)
.L_18:
        /*002c*/ 	.word	0x00000000
        /*0030*/ 	.short	0x000e
        /*0032*/ 	.short	0x0070
        /*0034*/ 	.byte	0x00, 0xf5, 0x21, 0x00


	//----- nvinfo : EIATTR_KPARAM_INFO
	.align		4
.L_19:
        /*0038*/ 	.byte	0x04, 0x17
        /*003a*/ 	.short	(.L_21 - .L_20)
.L_20:
        /*003c*/ 	.word	0x00000000
        /*0040*/ 	.short	0x000d
        /*0042*/ 	.short	0x0068
        /*0044*/ 	.byte	0x00, 0xf5, 0x21, 0x00


	//----- nvinfo : EIATTR_KPARAM_INFO
	.align		4
.L_21:
        /*0048*/ 	.byte	0x04, 0x17
        /*004a*/ 	.short	(.L_23 - .L_22)
.L_22:
        /*004c*/ 	.word	0x00000000
        /*0050*/ 	.short	0x000c
        /*0052*/ 	.short	0x0060
        /*0054*/ 	.byte	0x00, 0xf5, 0x21, 0x00


	//----- nvinfo : EIATTR_KPARAM_INFO
	.align		4
.L_23:
        /*0058*/ 	.byte	0x04, 0x17
        /*005a*/ 	.short	(.L_25 - .L_24)
.L_24:
        /*005c*/ 	.word	0x00000000
        /*0060*/ 	.short	0x000b
        /*0062*/ 	.short	0x0058
        /*0064*/ 	.byte	0x00, 0xf5, 0x21, 0x00


	//----- nvinfo : EIATTR_KPARAM_INFO
	.align		4
.L_25:
        /*0068*/ 	.byte	0x04, 0x17
        /*006a*/ 	.short	(.L_27 - .L_26)
.L_26:
        /*006c*/ 	.word	0x00000000
        /*0070*/ 	.short	0x000a
        /*0072*/ 	.short	0x0050
        /*0074*/ 	.byte	0x00, 0xf5, 0x21, 0x00


	//----- nvinfo : EIATTR_KPARAM_INFO
	.align		4
.L_27:
        /*0078*/ 	.byte	0x04, 0x17
        /*007a*/ 	.short	(.L_29 - .L_28)
.L_28:
        /*007c*/ 	.word	0x00000000
        /*0080*/ 	.short	0x0009
        /*0082*/ 	.short	0x0048
        /*0084*/ 	.byte	0x00, 0xf5, 0x21, 0x00


	//----- nvinfo : EIATTR_KPARAM_INFO
	.align		4
.L_29:
        /*0088*/ 	.byte	0x04, 0x17
        /*008a*/ 	.short	(.L_31 - .L_30)
.L_30:
        /*008c*/ 	.word	0x00000000
        /*0090*/ 	.short	0x0008
        /*0092*/ 	.short	0x0040
        /*0094*/ 	.byte	0x00, 0xf5, 0x21, 0x00


	//----- nvinfo : EIATTR_KPARAM_INFO
	.align		4
.L_31:
        /*0098*/ 	.byte	0x04, 0x17
        /*009a*/ 	.short	(.L_33 - .L_32)
.L_32:
        /*009c*/ 	.word	0x00000000
        /*00a0*/ 	.short	0x0007
        /*00a2*/ 	.short	0x0038
        /*00a4*/ 	.byte	0x00, 0xf5, 0x21, 0x00


	//----- nvinfo : EIATTR_KPARAM_INFO
	.align		4
.L_33:
        /*00a8*/ 	.byte	0x04, 0x17
        /*00aa*/ 	.short	(.L_35 - .L_34)
.L_34:
        /*00ac*/ 	.word	0x00000000
        /*00b0*/ 	.short	0x0006
        /*00b2*/ 	.short	0x0030
        /*00b4*/ 	.byte	0x00, 0xf5, 0x21, 0x00


	//----- nvinfo : EIATTR_KPARAM_INFO
	.align		4
.L_35:
        /*00b8*/ 	.byte	0x04, 0x17
        /*00ba*/ 	.short	(.L_37 - .L_36)
.L_36:
        /*00bc*/ 	.word	0x00000000
        /*00c0*/ 	.short	0x0005
        /*00c2*/ 	.short	0x0028
        /*00c4*/ 	.byte	0x00, 0xf5, 0x21, 0x00


	//----- nvinfo : EIATTR_KPARAM_INFO
	.align		4
.L_37:
        /*00c8*/ 	.byte	0x04, 0x17
        /*00ca*/ 	.short	(.L_39 - .L_38)
.L_38:
        /*00cc*/ 	.word	0x00000000
        /*00d0*/ 	.short	0x0004
        /*00d2*/ 	.short	0x0020
        /*00d4*/ 	.byte	0x00, 0xf5, 0x21, 0x00


	//----- nvinfo : EIATTR_KPARAM_INFO
	.align		4
.L_39:
        /*00d8*/ 	.byte	0x04, 0x17
        /*00da*/ 	.short	(.L_41 - .L_40)
.L_40:
        /*00dc*/ 	.word	0x00000000
        /*00e0*/ 	.short	0x0003
        /*00e2*/ 	.short	0x0018
        /*00e4*/ 	.byte	0x00, 0xf5, 0x21, 0x00


	//----- nvinfo : EIATTR_KPARAM_INFO
	.align		4
.L_41:
        /*00e8*/ 	.byte	0x04, 0x17
        /*00ea*/ 	.short	(.L_43 - .L_42)
.L_42:
        /*00ec*/ 	.word	0x00000000
        /*00f0*/ 	.short	0x0002
        /*00f2*/ 	.short	0x0010
        /*00f4*/ 	.byte	0x00, 0xf5, 0x21, 0x00


	//----- nvinfo : EIATTR_KPARAM_INFO
	.align		4
.L_43:
        /*00f8*/ 	.byte	0x04, 0x17
        /*00fa*/ 	.short	(.L_45 - .L_44)
.L_44:
        /*00fc*/ 	.word	0x00000000
        /*0100*/ 	.short	0x0001
        /*0102*/ 	.short	0x0008
        /*0104*/ 	.byte	0x00, 0xf5, 0x21, 0x00


	//----- nvinfo : EIATTR_KPARAM_INFO
	.align		4
.L_45:
        /*0108*/ 	.byte	0x04, 0x17
        /*010a*/ 	.short	(.L_47 - .L_46)
.L_46:
        /*010c*/ 	.word	0x00000000
        /*0110*/ 	.short	0x0000
        /*0112*/ 	.short	0x0000
        /*0114*/ 	.byte	0x00, 0xf0, 0x11, 0x00


	//----- nvinfo : EIATTR_SPARSE_MMA_MASK
	.align		4
.L_47:
        /*0118*/ 	.byte	0x03, 0x50
        /*011a*/ 	.short	0x0000


	//----- nvinfo : EIATTR_MAXREG_COUNT
	.align		4
        /*011c*/ 	.byte	0x03, 0x1b
        /*011e*/ 	.short	0x00ff


	//----- nvinfo : EIATTR_MERCURY_ISA_VERSION
	.align		4
        /*0120*/ 	.byte	0x03, 0x5f
        /*0122*/ 	.short	0x0101


	//----- nvinfo : EIATTR_VRC_CTA_INIT_COUNT
	.align		4
        /*0124*/ 	.byte	0x02, 0x4a
	.zero		1
	.zero		1


	//----- nvinfo : EIATTR_EXIT_INSTR_OFFSETS
	.align		4
        /*0128*/ 	.byte	0x04, 0x1c
        /*012a*/ 	.short	(.L_49 - .L_48)


	//   ....[0]....
.L_48:
        /*012c*/ 	.word	0x00000070


	//   ....[1]....
        /*0130*/ 	.word	0x00000100


	//   ....[2]....
        /*0134*/ 	.word	0x00000af0


	//----- nvinfo : EIATTR_CRS_STACK_SIZE
	.align		4
.L_49:
        /*0138*/ 	.byte	0x04, 0x1e
        /*013a*/ 	.short	(.L_51 - .L_50)
.L_50:
        /*013c*/ 	.word	0x00000000


	//----- nvinfo : EIATTR_CBANK_PARAM_SIZE
	.align		4
.L_51:
        /*0140*/ 	.byte	0x03, 0x19
        /*0142*/ 	.short	0x0088


	//----- nvinfo : EIATTR_PARAM_CBANK
	.align		4
        /*0144*/ 	.byte	0x04, 0x0a
        /*0146*/ 	.short	(.L_53 - .L_52)
	.align		4
.L_52:
        /*0148*/ 	.word	index@(.nv.constant0._Z14llg_cart_applyiPKdS0_S0_S0_S0_S0_S0_S0_S0_S0_PdS1_S1_S1_dd)
        /*014c*/ 	.short	0x0380
        /*014e*/ 	.short	0x0088


	//----- nvinfo : EIATTR_SW_WAR
	.align		4
.L_53:
        /*0150*/ 	.byte	0x04, 0x36
        /*0152*/ 	.short	(.L_55 - .L_54)
.L_54:
        /*0154*/ 	.word	0x00000008
.L_55:


//--------------------- .nv.callgraph             --------------------------
	.section	.nv.callgraph,"",@"SHT_CUDA_CALLGRAPH"
	.align	4
	.sectionentsize	8
	.align		4
        /*0000*/ 	.word	0x00000000
	.align		4
        /*0004*/ 	.word	0xffffffff
	.align		4
        /*0008*/ 	.word	0x00000000
	.align		4
        /*000c*/ 	.word	0xfffffffe
	.align		4
        /*0010*/ 	.word	0x00000000
	.align		4
        /*0014*/ 	.word	0xfffffffd
	.align		4
        /*0018*/ 	.word	0x00000000
	.align		4
        /*001c*/ 	.word	0xfffffffc


//--------------------- .text._Z14llg_cart_applyiPKdS0_S0_S0_S0_S0_S0_S0_S0_S0_PdS1_S1_S1_dd --------------------------
	.section	.text._Z14llg_cart_applyiPKdS0_S0_S0_S0_S0_S0_S0_S0_S0_PdS1_S1_S1_dd,"ax",@progbits
	.align	128
        .global         _Z14llg_cart_applyiPKdS0_S0_S0_S0_S0_S0_S0_S0_S0_PdS1_S1_S1_dd
        .type           _Z14llg_cart_applyiPKdS0_S0_S0_S0_S0_S0_S0_S0_S0_PdS1_S1_S1_dd,@function
        .size           _Z14llg_cart_applyiPKdS0_S0_S0_S0_S0_S0_S0_S0_S0_PdS1_S1_S1_dd,(.L_x_23 - _Z14llg_cart_applyiPKdS0_S0_S0_S0_S0_S0_S0_S0_S0_PdS1_S1_S1_dd)
        .other          _Z14llg_cart_applyiPKdS0_S0_S0_S0_S0_S0_S0_S0_S0_PdS1_S1_S1_dd,@"STO_CUDA_ENTRY STV_DEFAULT"
_Z14llg_cart_applyiPKdS0_S0_S0_S0_S0_S0_S0_S0_S0_PdS1_S1_S1_dd:
.text._Z14llg_cart_applyiPKdS0_S0_S0_S0_S0_S0_S0_S0_S0_PdS1_S1_S1_dd:
[----:B------:R-:W-:Y:S01]  /*0000*/  LDC R1, c[0x0][0x37c] ;  /* 0x0000df00ff017b82 */ /* 0x000fe20000000800 */
[----:B------:R-:W0:Y:S01]  /*0010*/  S2R R4, SR_CTAID.X ;  /* 0x0000000000047919 */ /* 0x000e220000002500 */
[----:B------:R-:W0:Y:S01]  /*0020*/  LDCU UR4, c[0x0][0x360] ;  /* 0x00006c00ff0477ac */ /* 0x000e220008000800 */
[----:B------:R-:W0:Y:S01]  /*0030*/  S2R R3, SR_TID.X ;  /* 0x0000000000037919 */ /* 0x000e220000002100 */
[----:B------:R-:W1:Y:S01]  /*0040*/  LDCU UR5, c[0x0][0x380] ;  /* 0x00007000ff0577ac */ /* 0x000e620008000800 */
[----:B0-----:R-:W-:-:S05]  /*0050*/  IMAD R4, R4, UR4, R3 ;  /* 0x0000000404047c24 */ /* 0x001fca000f8e0203 */
[----:B-1----:R-:W-:-:S13]  /*0060*/  ISETP.GE.AND P0, PT, R4, UR5, PT ;  /* 0x0000000504007c0c */ /* 0x002fda000bf06270 */
[----:B------:R-:W-:Y:S05]  /*0070*/  @P0 EXIT ;  /* 0x000000000000094d */ /* 0x000fea0003800000 */
[----:B------:R-:W0:Y:S01]  /*0080*/  LDC.64 R26, c[0x0][0x3a0] ;  /* 0x0000e800ff1a7b82 */ /* 0x000e220000000a00 */
[----:B------:R-:W1:Y:S07]  /*0090*/  LDCU.64 UR4, c[0x0][0x358] ;  /* 0x00006b00ff0477ac */ /* 0x000e6e0008000a00 */
[----:B------:R-:W2:Y:S01]  /*00a0*/  LDC.64 R2, c[0x0][0x3f0] ;  /* 0x0000fc00ff027b82 */ /* 0x000ea20000000a00 */
[----:B0-----:R-:W-:-:S05]  /*00b0*/  IMAD.WIDE R26, R4, 0x8, R26 ;  /* 0x00000008041a7825 */ /* 0x001fca00078e021a */
[----:B-1----:R-:W3:Y:S01]  /*00c0*/  LDG.E.64 R24, desc[UR4][R26.64] ;  /* 0x000000041a187981 */ /* 0x002ee2000c1e1b00 */
[----:B--2---:R-:W-:Y:S01]  /*00d0*/  IMAD.WIDE R2, R4, 0x8, R2 ;  /* 0x0000000804027825 */ /* 0x004fe200078e0202 */
[----:B---3--:R-:W-:-:S04]  /*00e0*/  DSETP.GT.AND P0, PT, R24, RZ, PT ;  /* 0x000000ff1800722a */ /* 0x008fc80003f04000 */
[----:B------:R0:W-:Y:S10]  /*00f0*/  STG.E.64 desc[UR4][R2.64], R24 ;  /* 0x0000001802007986 */ /* 0x0001f4000c101b04 */
[----:B------:R-:W-:Y:S05]  /*0100*/  @!P0 EXIT ;  /* 0x000000000000894d */ /* 0x000fea0003800000 */
[----:B------:R-:W1:Y:S08]  /*0110*/  LDC.64 R6, c[0x0][0x3c8] ;  /* 0x0000f200ff067b82 */ /* 0x000e700000000a00 */
[----:B0-----:R-:W0:Y:S08]  /*0120*/  LDC.64 R2, c[0x0][0x3a8] ;  /* 0x0000ea00ff027b82 */ /* 0x001e300000000a00 */
[----:B------:R-:W2:Y:S08]  /*0130*/  LDC.64 R16, c[0x0][0x3d0] ;  /* 0x0000f400ff107b82 */ /* 0x000eb00000000a00 */
[----:B------:R-:W3:Y:S01]  /*0140*/  LDC.64 R22, c[0x0][0x3b0] ;  /* 0x0000ec00ff167b82 */ /* 0x000ee20000000a00 */
[C---:B-1----:R-:W-:Y:S01]  /*0150*/  IMAD.WIDE R6, R4.reuse, 0x8, R6 ;  /* 0x0000000804067825 */ /* 0x042fe200078e0206 */
[----:B------:R-:W1:Y:S05]  /*0160*/  LDCU.64 UR6, c[0x0][0x400] ;  /* 0x00008000ff0677ac */ /* 0x000e6a0008000a00 */
[----:B------:R-:W4:Y:S01]  /*0170*/  LDG.E.64 R6, desc[UR4][R6.64] ;  /* 0x0000000406067981 */ /* 0x000f22000c1e1b00 */
[----:B------:R-:W5:Y:S01]  /*0180*/  LDC.64 R12, c[0x0][0x3c0] ;  /* 0x0000f000ff0c7b82 */ /* 0x000f620000000a00 */
[----:B0-----:R-:W-:-:S06]  /*0190*/  IMAD.WIDE R2, R4, 0x8, R2 ;  /* 0x0000000804027825 */ /* 0x001fcc00078e0202 */
[----:B------:R-:W4:Y:S01]  /*01a0*/  LDG.E.64 R2, desc[UR4][R2.64] ;  /* 0x0000000402027981 */ /* 0x000f22000c1e1b00 */
[----:B------:R-:W0:Y:S01]  /*01b0*/  LDC.64 R18, c[0x0][0x3b8] ;  /* 0x0000ee00ff127b82 */ /* 0x000e220000000a00 */
[----:B--2---:R-:W-:-:S06]  /*01c0*/  IMAD.WIDE R16, R4, 0x8, R16 ;  /* 0x0000000804107825 */ /* 0x004fcc00078e0210 */
[----:B------:R-:W2:Y:S01]  /*01d0*/  LDG.E.64 R16, desc[UR4][R16.64] ;  /* 0x0000000410107981 */ /* 0x000ea2000c1e1b00 */
[C---:B---3--:R-:W-:Y:S01]  /*01e0*/  IMAD.WIDE R22, R4.reuse, 0x8, R22 ;  /* 0x0000000804167825 */ /* 0x048fe200078e0216 */
[----:B------:R-:W3:Y:S05]  /*01f0*/  LDC.64 R8, c[0x0][0x3f8] ;  /* 0x0000fe00ff087b82 */ /* 0x000eea0000000a00 */
[----:B------:R-:W2:Y:S01]  /*0200*/  LDG.E.64 R22, desc[UR4][R22.64] ;  /* 0x0000000416167981 */ /* 0x000ea2000c1e1b00 */
[C---:B-----5:R-:W-:Y:S02]  /*0210*/  IMAD.WIDE R12, R4.reuse, 0x8, R12 ;  /* 0x00000008040c7825 */ /* 0x060fe400078e020c */
[----:B------:R-:W5:Y:S04]  /*0220*/  LDC R0, c[0x0][0x404] ;  /* 0x00010100ff007b82 */ /* 0x000f680000000800 */
[----:B------:R-:W2:Y:S01]  /*0230*/  LDG.E.64 R12, desc[UR4][R12.64] ;  /* 0x000000040c0c7981 */ /* 0x000ea2000c1e1b00 */
[----:B0-----:R-:W-:-:S06]  /*0240*/  IMAD.WIDE R18, R4, 0x8, R18 ;  /* 0x0000000804127825 */ /* 0x001fcc00078e0212 */
[----:B------:R-:W2:Y:S01]  /*0250*/  LDG.E.64 R18, desc[UR4][R18.64] ;  /* 0x0000000412127981 */ /* 0x000ea2000c1e1b00 */
[----:B---3--:R-:W-:-:S06]  /*0260*/  DFMA R8, R8, R8, 1 ;  /* 0x3ff000000808742b */ /* 0x008fcc0000000008 */
[----:B------:R-:W0:Y:S01]  /*0270*/  MUFU.RCP64H R11, R9 ;  /* 0x00000009000b7308 */ /* 0x000e220000001800 */
[----:B------:R-:W-:-:S06]  /*0280*/  IMAD.MOV.U32 R10, RZ, RZ, 0x1 ;  /* 0x00000001ff0a7424 */ /* 0x000fcc00078e00ff */
[----:B0-----:R-:W-:-:S08]  /*0290*/  DFMA R14, -R8, R10, 1 ;  /* 0x3ff00000080e742b */ /* 0x001fd0000000010a */
[----:B------:R-:W-:-:S08]  /*02a0*/  DFMA R14, R14, R14, R14 ;  /* 0x0000000e0e0e722b */ /* 0x000fd0000000000e */
[----:B------:R-:W-:-:S08]  /*02b0*/  DFMA R14, R10, R14, R10 ;  /* 0x0000000e0a0e722b */ /* 0x000fd0000000000a */
[----:B------:R-:W-:-:S08]  /*02c0*/  DFMA R10, -R8, R14, 1 ;  /* 0x3ff00000080a742b */ /* 0x000fd0000000010e */
[----:B------:R-:W-:-:S08]  /*02d0*/  DFMA R14, R14, R10, R14 ;  /* 0x0000000a0e0e722b */ /* 0x000fd0000000000e */
[----:B-1----:R-:W-:-:S08]  /*02e0*/  DMUL R28, R14, UR6 ;  /* 0x000000060e1c7c28 */ /* 0x002fd00008000000 */
[----:B------:R-:W-:Y:S01]  /*02f0*/  DFMA R30, -R8, R28, UR6 ;  /* 0x00000006081e7e2b */ /* 0x000fe2000800011c */
[----:B-----5:R-:W-:Y:S01]  /*0300*/  FSETP.GEU.AND P1, PT, |R0|, 6.5827683646048100446e-37, PT ;  /* 0x036000000000780b */ /* 0x020fe20003f2e200 */
[----:B----4-:R-:W-:Y:S02]  /*0310*/  DMUL R10, R6, R2 ;  /* 0x00000002060a7228 */ /* 0x010fe40000000000 */
[----:B--2---:R-:W-:-:S06]  /*0320*/  DMUL R20, R16, R22 ;  /* 0x0000001610147228 */ /* 0x004fcc0000000000 */
[----:B------:R-:W-:Y:S02]  /*0330*/  DFMA R22, R22, R12, -R10 ;  /* 0x0000000c1616722b */ /* 0x000fe4000000080a */
[----:B------:R-:W-:Y:S02]  /*0340*/  DMUL R10, R16, R2 ;  /* 0x00000002100a7228 */ /* 0x000fe40000000000 */
[----:B------:R-:W-:Y:S02]  /*0350*/  DFMA R2, R14, R30, R28 ;  /* 0x0000001e0e02722b */ /* 0x000fe4000000001c */
[----:B------:R-:W-:-:S08]  /*0360*/  DFMA R20, R6, R18, -R20 ;  /* 0x000000120614722b */ /* 0x000fd00000000814 */
[----:B------:R-:W-:Y:S01]  /*0370*/  FFMA R5, RZ, R9, R3 ;  /* 0x00000009ff057223 */ /* 0x000fe20000000003 */
[----:B------:R-:W-:-:S04]  /*0380*/  DFMA R18, R18, R12, -R10 ;  /* 0x0000000c1212722b */ /* 0x000fc8000000080a */
[----:B------:R-:W-:Y:S01]  /*0390*/  FSETP.GT.AND P0, PT, |R5|, 1.469367938527859385e-39, PT ;  /* 0x001000000500780b */ /* 0x000fe20003f04200 */
[----:B------:R-:W-:Y:S02]  /*03a0*/  DMUL R10, R6, R22 ;  /* 0x00000016060a7228 */ /* 0x000fe40000000000 */
[-C--:B------:R-:W-:Y:S02]  /*03b0*/  DMUL R14, R16, R20.reuse ;  /* 0x00000014100e7228 */ /* 0x080fe40000000000 */
[----:B------:R-:W-:-:S04]  /*03c0*/  DMUL R6, R6, R20 ;  /* 0x0000001406067228 */ /* 0x000fc80000000000 */
[----:B------:R-:W-:Y:S02]  /*03d0*/  DFMA R16, R16, R18, R10 ;  /* 0x000000121010722b */ /* 0x000fe4000000000a */
[C---:B------:R-:W-:Y:S02]  /*03e0*/  DFMA R14, R12.reuse, R22, -R14 ;  /* 0x000000160c0e722b */ /* 0x040fe4000000080e */
[----:B------:R-:W-:Y:S01]  /*03f0*/  DFMA R12, R12, -R18, -R6 ;  /* 0x800000120c0c722b */ /* 0x000fe20000000806 */
[----:B------:R-:W-:Y:S10]  /*0400*/  @P0 BRA P1, `(.L_x_0) ;  /* 0x0000000000240947 */ /* 0x000ff40000800000 */
[----:B------:R-:W0:Y:S01]  /*0410*/  LDCU.64 UR6, c[0x0][0x400] ;  /* 0x00008000ff0677ac */ /* 0x000e220008000a00 */
[----:B------:R-:W-:Y:S01]  /*0420*/  IMAD.MOV.U32 R6, RZ, RZ, R8 ;  /* 0x000000ffff067224 */ /* 0x000fe200078e0008 */
[----:B------:R-:W-:Y:S01]  /*0430*/  MOV R0, 0x480 ;  /* 0x0000048000007802 */ /* 0x000fe20000000f00 */
[----:B------:R-:W-:Y:S02]  /*0440*/  IMAD.MOV.U32 R7, RZ, RZ, R9 ;  /* 0x000000ffff077224 */ /* 0x000fe400078e0009 */
[----:B0-----:R-:W-:Y:S02]  /*0450*/  IMAD.U32 R10, RZ, RZ, UR6 ;  /* 0x00000006ff0a7e24 */ /* 0x001fe4000f8e00ff */
[----:B------:R-:W-:-:S07]  /*0460*/  IMAD.U32 R11, RZ, RZ, UR7 ;  /* 0x00000007ff0b7e24 */ /* 0x000fce000f8e00ff */
[----:B------:R-:W-:Y:S05]  /*0470*/  CALL.REL.NOINC `($__internal_1_$__cuda_sm20_div_rn_f64_full) ;  /* 0x0000000800407944 */ /* 0x000fea0003c00000 */
[----:B------:R-:W-:Y:S01]  /*0480*/  MOV R2, R30 ;  /* 0x0000001e00027202 */ /* 0x000fe20000000f00 */
[----:B------:R-:W-:-:S07]  /*0490*/  IMAD.MOV.U32 R3, RZ, RZ, R31 ;  /* 0x000000ffff037224 */ /* 0x000fce00078e001f */
.L_x_0:
[----:B------:R-:W0:Y:S01]  /*04a0*/  MUFU.RCP64H R7, R25 ;  /* 0x0000001900077308 */ /* 0x000e220000001800 */
[----:B------:R-:W-:Y:S01]  /*04b0*/  IMAD.MOV.U32 R6, RZ, RZ, 0x1 ;  /* 0x00000001ff067424 */ /* 0x000fe200078e00ff */
[----:B------:R-:W1:Y:S01]  /*04c0*/  LDCU.64 UR6, c[0x0][0x3f8] ;  /* 0x00007f00ff0677ac */ /* 0x000e620008000a00 */
[----:B------:R-:W2:Y:S01]  /*04d0*/  LDC R0, c[0x0][0x3fc] ;  /* 0x0000ff00ff007b82 */ /* 0x000ea20000000800 */
[----:B------:R-:W-:Y:S03]  /*04e0*/  BSSY.RECONVERGENT B0, `(.L_x_1) ;  /* 0x0000016000007945 */ /* 0x000fe60003800200 */
[----:B0-----:R-:W-:-:S08]  /*04f0*/  DFMA R8, -R24, R6, 1 ;  /* 0x3ff000001808742b */ /* 0x001fd00000000106 */
[----:B------:R-:W-:Y:S01]  /*0500*/  DFMA R8, R8, R8, R8 ;  /* 0x000000080808722b */ /* 0x000fe20000000008 */
[----:B--2---:R-:W-:-:S07]  /*0510*/  FSETP.GEU.AND P1, PT, |R0|, 6.5827683646048100446e-37, PT ;  /* 0x036000000000780b */ /* 0x004fce0003f2e200 */
[----:B------:R-:W-:-:S08]  /*0520*/  DFMA R8, R6, R8, R6 ;  /* 0x000000080608722b */ /* 0x000fd00000000006 */
[----:B------:R-:W-:-:S08]  /*0530*/  DFMA R6, -R24, R8, 1 ;  /* 0x3ff000001806742b */ /* 0x000fd00000000108 */
[----:B------:R-:W-:-:S08]  /*0540*/  DFMA R6, R8, R6, R8 ;  /* 0x000000060806722b */ /* 0x000fd00000000008 */
[----:B-1----:R-:W-:-:S08]  /*0550*/  DMUL R8, R6, UR6 ;  /* 0x0000000606087c28 */ /* 0x002fd00008000000 */
[----:B------:R-:W-:-:S08]  /*0560*/  DFMA R10, -R24, R8, UR6 ;  /* 0x00000006180a7e2b */ /* 0x000fd00008000108 */
[----:B------:R-:W-:-:S10]  /*0570*/  DFMA R6, R6, R10, R8 ;  /* 0x0000000a0606722b */ /* 0x000fd40000000008 */
[----:B------:R-:W-:-:S05]  /*0580*/  FFMA R5, RZ, R25, R7 ;  /* 0x00000019ff057223 */ /* 0x000fca0000000007 */
[----:B------:R-:W-:-:S13]  /*0590*/  FSETP.GT.AND P0, PT, |R5|, 1.469367938527859385e-39, PT ;  /* 0x001000000500780b */ /* 0x000fda0003f04200 */
[----:B------:R-:W-:Y:S05]  /*05a0*/  @P0 BRA P1, `(.L_x_2) ;  /* 0x0000000000240947 */ /* 0x000fea0000800000 */
[----:B------:R-:W0:Y:S01]  /*05b0*/  LDCU.64 UR6, c[0x0][0x3f8] ;  /* 0x00007f00ff0677ac */ /* 0x000e220008000a00 */
[----:B------:R-:W-:Y:S01]  /*05c0*/  IMAD.MOV.U32 R6, RZ, RZ, R24 ;  /* 0x000000ffff067224 */ /* 0x000fe200078e0018 */
[----:B------:R-:W-:Y:S01]  /*05d0*/  MOV R0, 0x620 ;  /* 0x0000062000007802 */ /* 0x000fe20000000f00 */
[----:B------:R-:W-:Y:S02]  /*05e0*/  IMAD.MOV.U32 R7, RZ, RZ, R25 ;  /* 0x000000ffff077224 */ /* 0x000fe400078e0019 */
[----:B0-----:R-:W-:Y:S01]  /*05f0*/  IMAD.U32 R10, RZ, RZ, UR6 ;  /* 0x00000006ff0a7e24 */ /* 0x001fe2000f8e00ff */
[----:B------:R-:W-:-:S07]  /*0600*/  MOV R11, UR7 ;  /* 0x00000007000b7c02 */ /* 0x000fce0008000f00 */
[----:B------:R-:W-:Y:S05]  /*0610*/  CALL.REL.NOINC `($__internal_1_$__cuda_sm20_div_rn_f64_full) ;  /* 0x0000000400d87944 */ /* 0x000fea0003c00000 */
[----:B------:R-:W-:Y:S02]  /*0620*/  IMAD.MOV.U32 R6, RZ, RZ, R30 ;  /* 0x000000ffff067224 */ /* 0x000fe400078e001e */
[----:B------:R-:W-:-:S07]  /*0630*/  IMAD.MOV.U32 R7, RZ, RZ, R31 ;  /* 0x000000ffff077224 */ /* 0x000fce00078e001f */
.L_x_2:
[----:B------:R-:W-:Y:S05]  /*0640*/  BSYNC.RECONVERGENT B0 ;  /* 0x0000000000007941 */ /* 0x000fea0003800200 */
.L_x_1:
[----:B------:R-:W0:Y:S08]  /*0650*/  LDC.64 R32, c[0x0][0x390] ;  /* 0x0000e400ff207b82 */ /* 0x000e300000000a00 */
[----:B------:R-:W1:Y:S08]  /*0660*/  LDC.64 R30, c[0x0][0x388] ;  /* 0x0000e200ff1e7b82 */ /* 0x000e700000000a00 */
[----:B------:R-:W2:Y:S01]  /*0670*/  LDC.64 R34, c[0x0][0x398] ;  /* 0x0000e600ff227b82 */ /* 0x000ea20000000a00 */
[----:B0-----:R-:W-:-:S05]  /*0680*/  IMAD.WIDE R32, R4, 0x8, R32 ;  /* 0x0000000804207825 */ /* 0x001fca00078e0220 */
[----:B------:R-:W3:Y:S01]  /*0690*/  LDG.E.64 R8, desc[UR4][R32.64] ;  /* 0x0000000420087981 */ /* 0x000ee2000c1e1b00 */
[----:B-1----:R-:W-:-:S05]  /*06a0*/  IMAD.WIDE R30, R4, 0x8, R30 ;  /* 0x00000008041e7825 */ /* 0x002fca00078e021e */
[----:B------:R-:W4:Y:S01]  /*06b0*/  LDG.E.64 R28, desc[UR4][R30.64] ;  /* 0x000000041e1c7981 */ /* 0x000f22000c1e1b00 */
[----:B--2---:R-:W-:-:S05]  /*06c0*/  IMAD.WIDE R34, R4, 0x8, R34 ;  /* 0x0000000804227825 */ /* 0x004fca00078e0222 */
[----:B------:R-:W2:Y:S01]  /*06d0*/  LDG.E.64 R10, desc[UR4][R34.64] ;  /* 0x00000004220a7981 */ /* 0x000ea2000c1e1b00 */
[-C--:B------:R-:W-:Y:S01]  /*06e0*/  DFMA R14, -R14, R6.reuse, -R18 ;  /* 0x000000060e0e722b */ /* 0x080fe20000000912 */
[----:B------:R-:W-:Y:S01]  /*06f0*/  BSSY.RECONVERGENT B0, `(.L_x_3) ;  /* 0x000001b000007945 */ /* 0x000fe20003800200 */
[-C--:B------:R-:W-:Y:S02]  /*0700*/  DFMA R16, R16, R6.reuse, R20 ;  /* 0x000000061010722b */ /* 0x080fe40000000014 */
[----:B------:R-:W-:-:S04]  /*0710*/  DFMA R12, R12, R6, R22 ;  /* 0x000000060c0c722b */ /* 0x000fc80000000016 */
[-C--:B---3--:R-:W-:Y:S01]  /*0720*/  DFMA R8, R14, -R2.reuse, R8 ;  /* 0x800000020e08722b */ /* 0x088fe20000000008 */
[----:B------:R-:W-:Y:S01]  /*0730*/  MOV R14, 0x0 ;  /* 0x00000000000e7802 */ /* 0x000fe20000000f00 */
[----:B------:R-:W-:Y:S01]  /*0740*/  IMAD.MOV.U32 R15, RZ, RZ, 0x3fd80000 ;  /* 0x3fd80000ff0f7424 */ /* 0x000fe200078e00ff */
[----:B----4-:R-:W-:-:S05]  /*0750*/  DFMA R28, R16, -R2, R28 ;  /* 0x80000002101c722b */ /* 0x010fca000000001c */
[----:B------:R-:W-:Y:S02]  /*0760*/  DMUL R6, R8, R8 ;  /* 0x0000000808067228 */ /* 0x000fe40000000000 */
[----:B--2---:R-:W-:-:S06]  /*0770*/  DFMA R10, R12, -R2, R10 ;  /* 0x800000020c0a722b */ /* 0x004fcc000000000a */
[----:B------:R-:W-:-:S08]  /*0780*/  DFMA R6, R28, R28, R6 ;  /* 0x0000001c1c06722b */ /* 0x000fd00000000006 */
[----:B------:R-:W-:-:S06]  /*0790*/  DFMA R6, R10, R10, R6 ;  /* 0x0000000a0a06722b */ /* 0x000fcc0000000006 */
[----:B------:R-:W0:Y:S04]  /*07a0*/  MUFU.RSQ64H R3, R7 ;  /* 0x0000000700037308 */ /* 0x000e280000001c00 */
[----:B------:R-:W-:-:S05]  /*07b0*/  VIADD R2, R7, 0xfcb00000 ;  /* 0xfcb0000007027836 */ /* 0x000fca0000000000 */
[----:B------:R-:W-:Y:S01]  /*07c0*/  ISETP.GE.U32.AND P0, PT, R2, 0x7ca00000, PT ;  /* 0x7ca000000200780c */ /* 0x000fe20003f06070 */
[----:B0-----:R-:W-:-:S08]  /*07d0*/  DMUL R12, R2, R2 ;  /* 0x00000002020c7228 */ /* 0x001fd00000000000 */
[----:B------:R-:W-:-:S08]  /*07e0*/  DFMA R12, R6, -R12, 1 ;  /* 0x3ff00000060c742b */ /* 0x000fd0000000080c */
[----:B------:R-:W-:Y:S02]  /*07f0*/  DFMA R14, R12, R14, 0.5 ;  /* 0x3fe000000c0e742b */ /* 0x000fe4000000000e */
[----:B------:R-:W-:-:S08]  /*0800*/  DMUL R12, R2, R12 ;  /* 0x0000000c020c7228 */ /* 0x000fd00000000000 */
[----:B------:R-:W-:-:S08]  /*0810*/  DFMA R16, R14, R12, R2 ;  /* 0x0000000c0e10722b */ /* 0x000fd00000000002 */
[----:B------:R-:W-:Y:S02]  /*0820*/  DMUL R18, R6, R16 ;  /* 0x0000001006127228 */ /* 0x000fe40000000000 */
[----:B------:R-:W-:Y:S02]  /*0830*/  VIADD R15, R17, 0xfff00000 ;  /* 0xfff00000110f7836 */ /* 0x000fe40000000000 */
[----:B------:R-:W-:-:S04]  /*0840*/  IMAD.MOV.U32 R14, RZ, RZ, R16 ;  /* 0x000000ffff0e7224 */ /* 0x000fc800078e0010 */
[----:B------:R-:W-:-:S08]  /*0850*/  DFMA R20, R18, -R18, R6 ;  /* 0x800000121214722b */ /* 0x000fd00000000006 */
[----:B------:R-:W-:Y:S01]  /*0860*/  DFMA R12, R20, R14, R18 ;  /* 0x0000000e140c722b */ /* 0x000fe20000000012 */
[----:B------:R-:W-:Y:S10]  /*0870*/  @!P0 BRA `(.L_x_4) ;  /* 0x0000000000088947 */ /* 0x000ff40003800000 */
[----:B------:R-:W-:-:S07]  /*0880*/  MOV R0, 0x8a0 ;  /* 0x000008a000007802 */ /* 0x000fce0000000f00 */
[----:B------:R-:W-:Y:S05]  /*0890*/  CALL.REL.NOINC `($__internal_2_$__cuda_sm20_dsqrt_rn_f64_mediumpath_v1) ;  /* 0x0000000800a47944 */ /* 0x000fea0003c00000 */
.L_x_4:
[----:B------:R-:W-:Y:S05]  /*08a0*/  BSYNC.RECONVERGENT B0 ;  /* 0x0000000000007941 */ /* 0x000fea0003800200 */
.L_x_3:
[----:B------:R-:W0:Y:S01]  /*08b0*/  MUFU.RCP64H R3, R13 ;  /* 0x0000000d00037308 */ /* 0x000e220000001800 */
[----:B------:R-:W-:Y:S01]  /*08c0*/  VIADD R2, R13, 0x300402 ;  /* 0x003004020d027836 */ /* 0x000fe20000000000 */
[----:B------:R-:W-:Y:S04]  /*08d0*/  BSSY.RECONVERGENT B0, `(.L_x_5) ;  /* 0x0000010000007945 */ /* 0x000fe80003800200 */
[----:B------:R-:W-:Y:S01]  /*08e0*/  FSETP.GEU.AND P0, PT, |R2|, 5.8789094863358348022e-39, PT ;  /* 0x004004020200780b */ /* 0x000fe20003f0e200 */
[----:B0-----:R-:W-:-:S08]  /*08f0*/  DFMA R6, R2, -R12, 1 ;  /* 0x3ff000000206742b */ /* 0x001fd0000000080c */
[----:B------:R-:W-:-:S08]  /*0900*/  DFMA R6, R6, R6, R6 ;  /* 0x000000060606722b */ /* 0x000fd00000000006 */
[----:B------:R-:W-:-:S08]  /*0910*/  DFMA R6, R2, R6, R2 ;  /* 0x000000060206722b */ /* 0x000fd00000000002 */
[----:B------:R-:W-:-:S08]  /*0920*/  DFMA R14, R6, -R12, 1 ;  /* 0x3ff00000060e742b */ /* 0x000fd0000000080c */
[----:B------:R-:W-:Y:S01]  /*0930*/  DFMA R2, R6, R14, R6 ;  /* 0x0000000e0602722b */ /* 0x000fe20000000006 */
[----:B------:R-:W-:Y:S10]  /*0940*/  @P0 BRA `(.L_x_6) ;  /* 0x0000000000200947 */ /* 0x000ff40003800000 */
[----:B------:R-:W-:Y:S01]  /*0950*/  LOP3.LUT R0, R13, 0x7fffffff, RZ, 0xc0, !PT ;  /* 0x7fffffff0d007812 */ /* 0x000fe200078ec0ff */
[----:B------:R-:W-:Y:S01]  /*0960*/  IMAD.MOV.U32 R3, RZ, RZ, R13 ;  /* 0x000000ffff037224 */ /* 0x000fe200078e000d */
[----:B------:R-:W-:-:S03]  /*0970*/  MOV R2, R12 ;  /* 0x0000000c00027202 */ /* 0x000fc60000000f00 */
[----:B------:R-:W-:Y:S01]  /*0980*/  VIADD R12, R0, 0xfff00000 ;  /* 0xfff00000000c7836 */ /* 0x000fe20000000000 */
[----:B------:R-:W-:-:S07]  /*0990*/  MOV R0, 0x9b0 ;  /* 0x000009b000007802 */ /* 0x000fce0000000f00 */
[----:B------:R-:W-:Y:S05]  /*09a0*/  CALL.REL.NOINC `($__internal_0_$__cuda_sm20_dblrcp_rn_slowpath_v3) ;  /* 0x0000000000547944 */ /* 0x000fea0003c00000 */
[----:B------:R-:W-:Y:S02]  /*09b0*/  IMAD.MOV.U32 R2, RZ, RZ, R6 ;  /* 0x000000ffff027224 */ /* 0x000fe400078e0006 */
[----:B------:R-:W-:-:S07]  /*09c0*/  IMAD.MOV.U32 R3, RZ, RZ, R7 ;  /* 0x000000ffff037224 */ /* 0x000fce00078e0007 */
.L_x_6:
[----:B------:R-:W-:Y:S05]  /*09d0*/  BSYNC.RECONVERGENT B0 ;  /* 0x0000000000007941 */ /* 0x000fea0003800200 */
.L_x_5:
[----:B------:R-:W0:Y:S01]  /*09e0*/  LDC.64 R6, c[0x0][0x3d8] ;  /* 0x0000f600ff067b82 */ /* 0x000e220000000a00 */
[----:B------:R-:W-:-:S07]  /*09f0*/  DMUL R24, R24, R28 ;  /* 0x0000001c18187228 */ /* 0x000fce0000000000 */
[----:B------:R-:W1:Y:S01]  /*0a00*/  LDC.64 R14, c[0x0][0x3e0] ;  /* 0x0000f800ff0e7b82 */ /* 0x000e620000000a00 */
[----:B------:R-:W-:-:S07]  /*0a10*/  DMUL R24, R24, R2 ;  /* 0x0000000218187228 */ /* 0x000fce0000000000 */
[----:B------:R-:W2:Y:S01]  /*0a20*/  LDC.64 R16, c[0x0][0x3e8] ;  /* 0x0000fa00ff107b82 */ /* 0x000ea20000000a00 */
[----:B0-----:R-:W-:-:S05]  /*0a30*/  IMAD.WIDE R6, R4, 0x8, R6 ;  /* 0x0000000804067825 */ /* 0x001fca00078e0206 */
[----:B------:R-:W-:Y:S04]  /*0a40*/  STG.E.64 desc[UR4][R6.64], R24 ;  /* 0x0000001806007986 */ /* 0x000fe8000c101b04 */
[----:B------:R-:W3:Y:S02]  /*0a50*/  LDG.E.64 R12, desc[UR4][R26.64] ;  /* 0x000000041a0c7981 */ /* 0x000ee4000c1e1b00 */
[----:B---3--:R-:W-:Y:S01]  /*0a60*/  DMUL R12, R8, R12 ;  /* 0x0000000c080c7228 */ /* 0x008fe20000000000 */
[----:B-1----:R-:W-:-:S07]  /*0a70*/  IMAD.WIDE R8, R4, 0x8, R14 ;  /* 0x0000000804087825 */ /* 0x002fce00078e020e */
[----:B------:R-:W-:-:S07]  /*0a80*/  DMUL R12, R12, R2 ;  /* 0x000000020c0c7228 */ /* 0x000fce0000000000 */
[----:B------:R-:W-:Y:S04]  /*0a90*/  STG.E.64 desc[UR4][R8.64], R12 ;  /* 0x0000000c08007986 */ /* 0x000fe8000c101b04 */
[----:B------:R-:W3:Y:S01]  /*0aa0*/  LDG.E.64 R14, desc[UR4][R26.64] ;  /* 0x000000041a0e7981 */ /* 0x000ee2000c1e1b00 */
[----:B--2---:R-:W-:Y:S01]  /*0ab0*/  IMAD.WIDE R4, R4, 0x8, R16 ;  /* 0x0000000804047825 */ /* 0x004fe200078e0210 */
[----:B---3--:R-:W-:-:S08]  /*0ac0*/  DMUL R14, R10, R14 ;  /* 0x0000000e0a0e7228 */ /* 0x008fd00000000000 */
[----:B------:R-:W-:-:S07]  /*0ad0*/  DMUL R14, R14, R2 ;  /* 0x000000020e0e7228 */ /* 0x000fce0000000000 */
[----:B------:R-:W-:Y:S01]  /*0ae0*/  STG.E.64 desc[UR4][R4.64], R14 ;  /* 0x0000000e04007986 */ /* 0x000fe2000c101b04 */
[----:B------:R-:W-:Y:S05]  /*0af0*/  EXIT ;  /* 0x000000000000794d */ /* 0x000fea0003800000 */
        .weak           $__internal_0_$__cuda_sm20_dblrcp_rn_slowpath_v3
        .type           $__internal_0_$__cuda_sm20_dblrcp_rn_slowpath_v3,@function
        .size           $__internal_0_$__cuda_sm20_dblrcp_rn_slowpath_v3,($__internal_1_$__cuda_sm20_div_rn_f64_full - $__internal_0_$__cuda_sm20_dblrcp_rn_slowpath_v3)
$__internal_0_$__cuda_sm20_dblrcp_rn_slowpath_v3:
[----:B------:R-:W-:Y:S01]  /*0b00*/  DSETP.GTU.AND P0, PT, |R2|, +INF , PT ;  /* 0x7ff000000200742a */ /* 0x000fe20003f0c200 */
[----:B------:R-:W-:-:S13]  /*0b10*/  BSSY.RECONVERGENT B1, `(.L_x_7) ;  /* 0x0000023000017945 */ /* 0x000fda0003800200 */
[----:B------:R-:W-:Y:S05]  /*0b20*/  @P0 BRA `(.L_x_8) ;  /* 0x00000000007c0947 */ /* 0x000fea0003800000 */
[----:B------:R-:W-:-:S04]  /*0b30*/  LOP3.LUT R13, R3, 0x7fffffff, RZ, 0xc0, !PT ;  /* 0x7fffffff030d7812 */ /* 0x000fc800078ec0ff */
[----:B------:R-:W-:-:S04]  /*0b40*/  IADD3 R5, PT, PT, R13, -0x1, RZ ;  /* 0xffffffff0d057810 */ /* 0x000fc80007ffe0ff */
[----:B------:R-:W-:-:S13]  /*0b50*/  ISETP.GE.U32.AND P0, PT, R5, 0x7fefffff, PT ;  /* 0x7fefffff0500780c */ /* 0x000fda0003f06070 */
[----:B------:R-:W-:Y:S01]  /*0b60*/  @P0 LOP3.LUT R7, R3, 0x7ff00000, RZ, 0x3c, !PT ;  /* 0x7ff0000003070812 */ /* 0x000fe200078e3cff */
[----:B------:R-:W-:Y:S01]  /*0b70*/  @P0 IMAD.MOV.U32 R6, RZ, RZ, RZ ;  /* 0x000000ffff060224 */ /* 0x000fe200078e00ff */
[----:B------:R-:W-:Y:S06]  /*0b80*/  @P0 BRA `(.L_x_9) ;  /* 0x00000000006c0947 */ /* 0x000fec0003800000 */
[----:B------:R-:W-:-:S13]  /*0b90*/  ISETP.GE.U32.AND P0, PT, R13, 0x1000001, PT ;  /* 0x010000010d00780c */ /* 0x000fda0003f06070 */
[----:B------:R-:W-:Y:S05]  /*0ba0*/  @!P0 BRA `(.L_x_10) ;  /* 0x0000000000348947 */ /* 0x000fea0003800000 */
[----:B------:R-:W-:Y:S02]  /*0bb0*/  VIADD R7, R3, 0xc0200000 ;  /* 0xc020000003077836 */ /* 0x000fe40000000000 */
[----:B------:R-:W-:Y:S02]  /*0bc0*/  IMAD.MOV.U32 R6, RZ, RZ, R2 ;  /* 0x000000ffff067224 */ /* 0x000fe400078e0002 */
[----:B------:R-:W0:Y:S04]  /*0bd0*/  MUFU.RCP64H R13, R7 ;  /* 0x00000007000d7308 */ /* 0x000e280000001800 */
[----:B0-----:R-:W-:-:S08]  /*0be0*/  DFMA R14, -R6, R12, 1 ;  /* 0x3ff00000060e742b */ /* 0x001fd0000000010c */
[----:B------:R-:W-:-:S08]  /*0bf0*/  DFMA R14, R14, R14, R14 ;  /* 0x0000000e0e0e722b */ /* 0x000fd0000000000e */
[----:B------:R-:W-:-:S08]  /*0c00*/  DFMA R14, R12, R14, R12 ;  /* 0x0000000e0c0e722b */ /* 0x000fd0000000000c */
[----:B------:R-:W-:-:S08]  /*0c10*/  DFMA R12, -R6, R14, 1 ;  /* 0x3ff00000060c742b */ /* 0x000fd0000000010e */
[----:B------:R-:W-:-:S08]  /*0c20*/  DFMA R12, R14, R12, R14 ;  /* 0x0000000c0e0c722b */ /* 0x000fd0000000000e */
[----:B------:R-:W-:-:S08]  /*0c30*/  DMUL R12, R12, 2.2250738585072013831e-308 ;  /* 0x001000000c0c7828 */ /* 0x000fd00000000000 */
[----:B------:R-:W-:-:S08]  /*0c40*/  DFMA R2, -R2, R12, 1 ;  /* 0x3ff000000202742b */ /* 0x000fd0000000010c */
[----:B------:R-:W-:-:S08]  /*0c50*/  DFMA R2, R2, R2, R2 ;  /* 0x000000020202722b */ /* 0x000fd00000000002 */
[----:B------:R-:W-:Y:S01]  /*0c60*/  DFMA R6, R12, R2, R12 ;  /* 0x000000020c06722b */ /* 0x000fe2000000000c */
[----:B------:R-:W-:Y:S10]  /*0c70*/  BRA `(.L_x_9) ;  /* 0x0000000000307947 */ /* 0x000ff40003800000 */
.L_x_10:
[----:B------:R-:W-:Y:S01]  /*0c80*/  DMUL R2, R2, 8.11296384146066816958e+31 ;  /* 0x4690000002027828 */ /* 0x000fe20000000000 */
[----:B------:R-:W-:-:S05]  /*0c90*/  IMAD.MOV.U32 R6, RZ, RZ, R12 ;  /* 0x000000ffff067224 */ /* 0x000fca00078e000c */
[----:B------:R-:W0:Y:S02]  /*0ca0*/  MUFU.RCP64H R7, R3 ;  /* 0x0000000300077308 */ /* 0x000e240000001800 */
[----:B0-----:R-:W-:-:S08]  /*0cb0*/  DFMA R12, -R2, R6, 1 ;  /* 0x3ff00000020c742b */ /* 0x001fd00000000106 */
[----:B------:R-:W-:-:S08]  /*0cc0*/  DFMA R12, R12, R12, R12 ;  /* 0x0000000c0c0c722b */ /* 0x000fd0000000000c */
[----:B------:R-:W-:-:S08]  /*0cd0*/  DFMA R12, R6, R12, R6 ;  /* 0x0000000c060c722b */ /* 0x000fd00000000006 */
[----:B------:R-:W-:-:S08]  /*0ce0*/  DFMA R6, -R2, R12, 1 ;  /* 0x3ff000000206742b */ /* 0x000fd0000000010c */
[----:B------:R-:W-:-:S08]  /*0cf0*/  DFMA R6, R12, R6, R12 ;  /* 0x000000060c06722b */ /* 0x000fd0000000000c */
[----:B------:R-:W-:Y:S01]  /*0d00*/  DMUL R6, R6, 8.11296384146066816958e+31 ;  /* 0x4690000006067828 */ /* 0x000fe20000000000 */
[----:B------:R-:W-:Y:S10]  /*0d10*/  BRA `(.L_x_9) ;  /* 0x0000000000087947 */ /* 0x000ff40003800000 */
.L_x_8:
[----:B------:R-:W-:Y:S02]  /*0d20*/  LOP3.LUT R7, R3, 0x80000, RZ, 0xfc, !PT ;  /* 0x0008000003077812 */ /* 0x000fe400078efcff */
[----:B------:R-:W-:-:S07]  /*0d30*/  MOV R6, R2 ;  /* 0x0000000200067202 */ /* 0x000fce0000000f00 */
.L_x_9:
[----:B------:R-:W-:Y:S05]  /*0d40*/  BSYNC.RECONVERGENT B1 ;  /* 0x0000000000017941 */ /* 0x000fea0003800200 */
.L_x_7:
[----:B------:R-:W-:Y:S02]  /*0d50*/  IMAD.MOV.U32 R2, RZ, RZ, R0 ;  /* 0x000000ffff027224 */ /* 0x000fe400078e0000 */
[----:B------:R-:W-:-:S04]  /*0d60*/  IMAD.MOV.U32 R3, RZ, RZ, 0x0 ;  /* 0x00000000ff037424 */ /* 0x000fc800078e00ff */
[----:B------:R-:W-:Y:S05]  /*0d70*/  RET.REL.NODEC R2 `(_Z14llg_cart_applyiPKdS0_S0_S0_S0_S0_S0_S0_S0_S0_PdS1_S1_S1_dd) ;  /* 0xfffffff002a07950 */ /* 0x000fea0003c3ffff */
        .weak           $__internal_1_$__cuda_sm20_div_rn_f64_full
        .type           $__internal_1_$__cuda_sm20_div_rn_f64_full,@function
        .size           $__internal_1_$__cuda_sm20_div_rn_f64_full,($__internal_2_$__cuda_sm20_dsqrt_rn_f64_mediumpath_v1 - $__internal_1_$__cuda_sm20_div_rn_f64_full)
$__internal_1_$__cuda_sm20_div_rn_f64_full:
[----:B------:R-:W-:Y:S01]  /*0d80*/  FSETP.GEU.AND P2, PT, |R11|, 1.469367938527859385e-39, PT ;  /* 0x001000000b00780b */ /* 0x000fe20003f4e200 */
[----:B------:R-:W-:Y:S01]  /*0d90*/  IMAD.MOV.U32 R36, RZ, RZ, 0x1ca00000 ;  /* 0x1ca00000ff247424 */ /* 0x000fe200078e00ff */
[C---:B------:R-:W-:Y:S01]  /*0da0*/  FSETP.GEU.AND P0, PT, |R7|.reuse, 1.469367938527859385e-39, PT ;  /* 0x001000000700780b */ /* 0x040fe20003f0e200 */
[----:B------:R-:W-:Y:S01]  /*0db0*/  IMAD.MOV.U32 R30, RZ, RZ, 0x1 ;  /* 0x00000001ff1e7424 */ /* 0x000fe200078e00ff */
[----:B------:R-:W-:Y:S01]  /*0dc0*/  LOP3.LUT R8, R7, 0x800fffff, RZ, 0xc0, !PT ;  /* 0x800fffff07087812 */ /* 0x000fe200078ec0ff */
[----:B------:R-:W-:Y:S01]  /*0dd0*/  BSSY.RECONVERGENT B1, `(.L_x_11) ;  /* 0x0000052000017945 */ /* 0x000fe20003800200 */
[----:B------:R-:W-:Y:S02]  /*0de0*/  LOP3.LUT R5, R11, 0x7ff00000, RZ, 0xc0, !PT ;  /* 0x7ff000000b057812 */ /* 0x000fe400078ec0ff */
[----:B------:R-:W-:Y:S01]  /*0df0*/  LOP3.LUT R9, R8, 0x3ff00000, RZ, 0xfc, !PT ;  /* 0x3ff0000008097812 */ /* 0x000fe200078efcff */
[----:B------:R-:W-:Y:S01]  /*0e00*/  IMAD.MOV.U32 R8, RZ, RZ, R6 ;  /* 0x000000ffff087224 */ /* 0x000fe200078e0006 */
[----:B------:R-:W-:-:S03]  /*0e10*/  LOP3.LUT R37, R7, 0x7ff00000, RZ, 0xc0, !PT ;  /* 0x7ff0000007257812 */ /* 0x000fc600078ec0ff */
[----:B------:R-:W-:Y:S01]  /*0e20*/  @!P2 LOP3.LUT R28, R7, 0x7ff00000, RZ, 0xc0, !PT ;  /* 0x7ff00000071ca812 */ /* 0x000fe200078ec0ff */
[----:B------:R-:W-:Y:S01]  /*0e30*/  @!P2 IMAD.MOV.U32 R32, RZ, RZ, RZ ;  /* 0x000000ffff20a224 */ /* 0x000fe200078e00ff */
[----:B------:R-:W-:Y:S01]  /*0e40*/  @!P0 DMUL R8, R6, 8.98846567431157953865e+307 ;  /* 0x7fe0000006088828 */ /* 0x000fe20000000000 */
[C---:B------:R-:W-:Y:S02]  /*0e50*/  ISETP.GE.U32.AND P1, PT, R5.reuse, R37, PT ;  /* 0x000000250500720c */ /* 0x040fe40003f26070 */
[----:B------:R-:W-:Y:S02]  /*0e60*/  @!P2 ISETP.GE.U32.AND P3, PT, R5, R28, PT ;  /* 0x0000001c0500a20c */ /* 0x000fe40003f66070 */
[C---:B------:R-:W-:Y:S01]  /*0e70*/  SEL R29, R36.reuse, 0x63400000, !P1 ;  /* 0x63400000241d7807 */ /* 0x040fe20004800000 */
[----:B------:R-:W0:Y:S01]  /*0e80*/  MUFU.RCP64H R31, R9 ;  /* 0x00000009001f7308 */ /* 0x000e220000001800 */
[----:B------:R-:W-:Y:S02]  /*0e90*/  @!P2 SEL R33, R36, 0x63400000, !P3 ;  /* 0x634000002421a807 */ /* 0x000fe40005800000 */
[----:B------:R-:W-:-:S02]  /*0ea0*/  LOP3.LUT R29, R29, 0x800fffff, R11, 0xf8, !PT ;  /* 0x800fffff1d1d7812 */ /* 0x000fc400078ef80b */
[----:B------:R-:W-:Y:S02]  /*0eb0*/  @!P2 LOP3.LUT R33, R33, 0x80000000, R11, 0xf8, !PT ;  /* 0x800000002121a812 */ /* 0x000fe400078ef80b */
[----:B------:R-:W-:Y:S02]  /*0ec0*/  MOV R28, R10 ;  /* 0x0000000a001c7202 */ /* 0x000fe40000000f00 */
[----:B------:R-:W-:Y:S02]  /*0ed0*/  @!P2 LOP3.LUT R33, R33, 0x100000, RZ, 0xfc, !PT ;  /* 0x001000002121a812 */ /* 0x000fe400078efcff */
[----:B------:R-:W-:-:S04]  /*0ee0*/  @!P0 LOP3.LUT R37, R9, 0x7ff00000, RZ, 0xc0, !PT ;  /* 0x7ff0000009258812 */ /* 0x000fc800078ec0ff */
[----:B------:R-:W-:Y:S02]  /*0ef0*/  @!P2 DFMA R28, R28, 2, -R32 ;  /* 0x400000001c1ca82b */ /* 0x000fe40000000820 */
[----:B0-----:R-:W-:-:S08]  /*0f00*/  DFMA R32, R30, -R8, 1 ;  /* 0x3ff000001e20742b */ /* 0x001fd00000000808 */
[----:B------:R-:W-:-:S08]  /*0f10*/  DFMA R32, R32, R32, R32 ;  /* 0x000000202020722b */ /* 0x000fd00000000020 */
[----:B------:R-:W-:-:S08]  /*0f20*/  DFMA R32, R30, R32, R30 ;  /* 0x000000201e20722b */ /* 0x000fd0000000001e */
[----:B------:R-:W-:-:S08]  /*0f30*/  DFMA R30, R32, -R8, 1 ;  /* 0x3ff00000201e742b */ /* 0x000fd00000000808 */
[----:B------:R-:W-:-:S08]  /*0f40*/  DFMA R30, R32, R30, R32 ;  /* 0x0000001e201e722b */ /* 0x000fd00000000020 */
[----:B------:R-:W-:-:S08]  /*0f50*/  DMUL R32, R30, R28 ;  /* 0x0000001c1e207228 */ /* 0x000fd00000000000 */
[----:B------:R-:W-:-:S08]  /*0f60*/  DFMA R34, R32, -R8, R28 ;  /* 0x800000082022722b */ /* 0x000fd0000000001c */
[----:B------:R-:W-:Y:S01]  /*0f70*/  DFMA R34, R30, R34, R32 ;  /* 0x000000221e22722b */ /* 0x000fe20000000020 */
[----:B------:R-:W-:Y:S01]  /*0f80*/  IMAD.MOV.U32 R32, RZ, RZ, R5 ;  /* 0x000000ffff207224 */ /* 0x000fe200078e0005 */
[----:B------:R-:W-:-:S05]  /*0f90*/  @!P2 LOP3.LUT R32, R29, 0x7ff00000, RZ, 0xc0, !PT ;  /* 0x7ff000001d20a812 */ /* 0x000fca00078ec0ff */
[----:B------:R-:W-:-:S05]  /*0fa0*/  VIADD R30, R32, 0xffffffff ;  /* 0xffffffff201e7836 */ /* 0x000fca0000000000 */
[----:B------:R-:W-:Y:S02]  /*0fb0*/  ISETP.GT.U32.AND P0, PT, R30, 0x7feffffe, PT ;  /* 0x7feffffe1e00780c */ /* 0x000fe40003f04070 */
[----:B------:R-:W-:-:S04]  /*0fc0*/  IADD3 R30, PT, PT, R37, -0x1, RZ ;  /* 0xffffffff251e7810 */ /* 0x000fc80007ffe0ff */
[----:B------:R-:W-:-:S13]  /*0fd0*/  ISETP.GT.U32.OR P0, PT, R30, 0x7feffffe, P0 ;  /* 0x7feffffe1e00780c */ /* 0x000fda0000704470 */
[----:B------:R-:W-:Y:S05]  /*0fe0*/  @P0 BRA `(.L_x_12) ;  /* 0x00000000006c0947 */ /* 0x000fea0003800000 */
[----:B------:R-:W-:-:S04]  /*0ff0*/  LOP3.LUT R30, R7, 0x7ff00000, RZ, 0xc0, !PT ;  /* 0x7ff00000071e7812 */ /* 0x000fc800078ec0ff */
[CC--:B------:R-:W-:Y:S02]  /*1000*/  VIADDMNMX R10, R5.reuse, -R30.reuse, 0xb9600000, !PT ;  /* 0xb9600000050a7446 */ /* 0x0c0fe4000780091e */
[----:B------:R-:W-:Y:S02]  /*1010*/  ISETP.GE.U32.AND P0, PT, R5, R30, PT ;  /* 0x0000001e0500720c */ /* 0x000fe40003f06070 */
[----:B------:R-:W-:Y:S01]  /*1020*/  VIMNMX R5, PT, PT, R10, 0x46a00000, PT ;  /* 0x46a000000a057848 */ /* 0x000fe20003fe0100 */
[----:B------:R-:W-:Y:S01]  /*1030*/  IMAD.MOV.U32 R10, RZ, RZ, RZ ;  /* 0x000000ffff0a7224 */ /* 0x000fe200078e00ff */
[----:B------:R-:W-:-:S05]  /*1040*/  SEL R36, R36, 0x63400000, !P0 ;  /* 0x6340000024247807 */ /* 0x000fca0004000000 */
[----:B------:R-:W-:-:S04]  /*1050*/  IMAD.IADD R5, R5, 0x1, -R36 ;  /* 0x0000000105057824 */ /* 0x000fc800078e0a24 */
[----:B------:R-:W-:-:S06]  /*1060*/  VIADD R11, R5, 0x7fe00000 ;  /* 0x7fe00000050b7836 */ /* 0x000fcc0000000000 */
[----:B------:R-:W-:-:S10]  /*1070*/  DMUL R30, R34, R10 ;  /* 0x0000000a221e7228 */ /* 0x000fd40000000000 */
[----:B------:R-:W-:-:S13]  /*1080*/  FSETP.GTU.AND P0, PT, |R31|, 1.469367938527859385e-39, PT ;  /* 0x001000001f00780b */ /* 0x000fda0003f0c200 */
[----:B------:R-:W-:Y:S05]  /*1090*/  @P0 BRA `(.L_x_13) ;  /* 0x0000000000940947 */ /* 0x000fea0003800000 */
[----:B------:R-:W-:Y:S01]  /*10a0*/  DFMA R8, R34, -R8, R28 ;  /* 0x800000082208722b */ /* 0x000fe2000000001c */
[----:B------:R-:W-:-:S09]  /*10b0*/  IMAD.MOV.U32 R10, RZ, RZ, RZ ;  /* 0x000000ffff0a7224 */ /* 0x000fd200078e00ff */
[C---:B------:R-:W-:Y:S02]  /*10c0*/  FSETP.NEU.AND P0, PT, R9.reuse, RZ, PT ;  /* 0x000000ff0900720b */ /* 0x040fe40003f0d000 */
[----:B------:R-:W-:-:S04]  /*10d0*/  LOP3.LUT R7, R9, 0x80000000, R7, 0x48, !PT ;  /* 0x8000000009077812 */ /* 0x000fc800078e4807 */
[----:B------:R-:W-:-:S07]  /*10e0*/  LOP3.LUT R11, R7, R11, RZ, 0xfc, !PT ;  /* 0x0000000b070b7212 */ /* 0x000fce00078efcff */
[----:B------:R-:W-:Y:S05]  /*10f0*/  @!P0 BRA `(.L_x_13) ;  /* 0x00000000007c8947 */ /* 0x000fea0003800000 */
[C---:B------:R-:W-:Y:S01]  /*1100*/  IADD3 R9, PT, PT, -R5.reuse, RZ, RZ ;  /* 0x000000ff05097210 */ /* 0x040fe20007ffe1ff */
[----:B------:R-:W-:Y:S01]  /*1110*/  IMAD.MOV.U32 R8, RZ, RZ, RZ ;  /* 0x000000ffff087224 */ /* 0x000fe200078e00ff */
[----:B------:R-:W-:Y:S01]  /*1120*/  DMUL.RP R10, R34, R10 ;  /* 0x0000000a220a7228 */ /* 0x000fe20000008000 */
[----:B------:R-:W-:-:S04]  /*1130*/  IADD3 R5, PT, PT, -R5, -0x43300000, RZ ;  /* 0xbcd0000005057810 */ /* 0x000fc80007ffe1ff */
[----:B------:R-:W-:-:S05]  /*1140*/  DFMA R8, R30, -R8, R34 ;  /* 0x800000081e08722b */ /* 0x000fca0000000022 */
[----:B------:R-:W-:-:S05]  /*1150*/  LOP3.LUT R7, R11, R7, RZ, 0x3c, !PT ;  /* 0x000000070b077212 */ /* 0x000fca00078e3cff */
[----:B------:R-:W-:-:S04]  /*1160*/  FSETP.NEU.AND P0, PT, |R9|, R5, PT ;  /* 0x000000050900720b */ /* 0x000fc80003f0d200 */
[----:B------:R-:W-:Y:S02]  /*1170*/  FSEL R30, R10, R30, !P0 ;  /* 0x0000001e0a1e7208 */ /* 0x000fe40004000000 */
[----:B------:R-:W-:Y:S01]  /*1180*/  FSEL R31, R7, R31, !P0 ;  /* 0x0000001f071f7208 */ /* 0x000fe20004000000 */
[----:B------:R-:W-:Y:S06]  /*1190*/  BRA `(.L_x_13) ;  /* 0x0000000000547947 */ /* 0x000fec0003800000 */
.L_x_12:
[----:B------:R-:W-:-:S14]  /*11a0*/  DSETP.NAN.AND P0, PT, R10, R10, PT ;  /* 0x0000000a0a00722a */ /* 0x000fdc0003f08000 */
[----:B------:R-:W-:Y:S05]  /*11b0*/  @P0 BRA `(.L_x_14) ;  /* 0x0000000000440947 */ /* 0x000fea0003800000 */
[----:B------:R-:W-:-:S14]  /*11c0*/  DSETP.NAN.AND P0, PT, R6, R6, PT ;  /* 0x000000060600722a */ /* 0x000fdc0003f08000 */
[----:B------:R-:W-:Y:S05]  /*11d0*/  @P0 BRA `(.L_x_15) ;  /* 0x0000000000300947 */ /* 0x000fea0003800000 */
[----:B------:R-:W-:Y:S01]  /*11e0*/  ISETP.NE.AND P0, PT, R32, R37, PT ;  /* 0x000000252000720c */ /* 0x000fe20003f05270 */
[----:B------:R-:W-:Y:S02]  /*11f0*/  IMAD.MOV.U32 R30, RZ, RZ, 0x0 ;  /* 0x00000000ff1e7424 */ /* 0x000fe400078e00ff */
[----:B------:R-:W-:-:S10]  /*1200*/  IMAD.MOV.U32 R31, RZ, RZ, -0x80000 ;  /* 0xfff80000ff1f7424 */ /* 0x000fd400078e00ff */
[----:B------:R-:W-:Y:S05]  /*1210*/  @!P0 BRA `(.L_x_13) ;  /* 0x0000000000348947 */ /* 0x000fea0003800000 */
[----:B------:R-:W-:Y:S02]  /*1220*/  ISETP.NE.AND P0, PT, R32, 0x7ff00000, PT ;  /* 0x7ff000002000780c */ /* 0x000fe40003f05270 */
[----:B------:R-:W-:Y:S02]  /*1230*/  LOP3.LUT R31, R11, 0x80000000, R7, 0x48, !PT ;  /* 0x800000000b1f7812 */ /* 0x000fe400078e4807 */
[----:B------:R-:W-:-:S13]  /*1240*/  ISETP.EQ.OR P0, PT, R37, RZ, !P0 ;  /* 0x000000ff2500720c */ /* 0x000fda0004702670 */
[----:B------:R-:W-:Y:S01]  /*1250*/  @P0 LOP3.LUT R5, R31, 0x7ff00000, RZ, 0xfc, !PT ;  /* 0x7ff000001f050812 */ /* 0x000fe200078efcff */
[----:B------:R-:W-:Y:S01]  /*1260*/  @!P0 IMAD.MOV.U32 R30, RZ, RZ, RZ ;  /* 0x000000ffff1e8224 */ /* 0x000fe200078e00ff */
[----:B------:R-:W-:-:S03]  /*1270*/  @P0 MOV R30, RZ ;  /* 0x000000ff001e0202 */ /* 0x000fc60000000f00 */
[----:B------:R-:W-:Y:S01]  /*1280*/  @P0 IMAD.MOV.U32 R31, RZ, RZ, R5 ;  /* 0x000000ffff1f0224 */ /* 0x000fe200078e0005 */
[----:B------:R-:W-:Y:S06]  /*1290*/  BRA `(.L_x_13) ;  /* 0x0000000000147947 */ /* 0x000fec0003800000 */
.L_x_15:
[----:B------:R-:W-:Y:S01]  /*12a0*/  LOP3.LUT R31, R7, 0x80000, RZ, 0xfc, !PT ;  /* 0x00080000071f7812 */ /* 0x000fe200078efcff */
[----:B------:R-:W-:Y:S01]  /*12b0*/  IMAD.MOV.U32 R30, RZ, RZ, R6 ;  /* 0x000000ffff1e7224 */ /* 0x000fe200078e0006 */
[----:B------:R-:W-:Y:S06]  /*12c0*/  BRA `(.L_x_13) ;  /* 0x0000000000087947 */ /* 0x000fec0003800000 */
.L_x_14:
[----:B------:R-:W-:Y:S01]  /*12d0*/  LOP3.LUT R31, R11, 0x80000, RZ, 0xfc, !PT ;  /* 0x000800000b1f7812 */ /* 0x000fe200078efcff */
[----:B------:R-:W-:-:S07]  /*12e0*/  IMAD.MOV.U32 R30, RZ, RZ, R10 ;  /* 0x000000ffff1e7224 */ /* 0x000fce00078e000a */
.L_x_13:
[----:B------:R-:W-:Y:S05]  /*12f0*/  BSYNC.RECONVERGENT B1 ;  /* 0x0000000000017941 */ /* 0x000fea0003800200 */
.L_x_11:
[----:B------:R-:W-:Y:S02]  /*1300*/  HFMA2 R7, -RZ, RZ, 0, 0 ;  /* 0x00000000ff077431 */ /* 0x000fe400000001ff */
[----:B------:R-:W-:-:S04]  /*1310*/  IMAD.MOV.U32 R6, RZ, RZ, R0 ;  /* 0x000000ffff067224 */ /* 0x000fc800078e0000 */
[----:B------:R-:W-:Y:S05]  /*1320*/  RET.REL.NODEC R6 `(_Z14llg_cart_applyiPKdS0_S0_S0_S0_S0_S0_S0_S0_S0_PdS1_S1_S1_dd) ;  /* 0xffffffec06347950 */ /* 0x000fea0003c3ffff */
        .weak           $__internal_2_$__cuda_sm20_dsqrt_rn_f64_mediumpath_v1
        .type           $__internal_2_$__cuda_sm20_dsqrt_rn_f64_mediumpath_v1,@function
        .size           $__internal_2_$__cuda_sm20_dsqrt_rn_f64_mediumpath_v1,(.L_x_23 - $__internal_2_$__cuda_sm20_dsqrt_rn_f64_mediumpath_v1)
$__internal_2_$__cuda_sm20_dsqrt_rn_f64_mediumpath_v1:
[----:B------:R-:W-:Y:S01]  /*1330*/  ISETP.GE.U32.AND P0, PT, R2, -0x3400000, PT ;  /* 0xfcc000000200780c */ /* 0x000fe20003f06070 */
[----:B------:R-:W-:Y:S01]  /*1340*/  BSSY.RECONVERGENT B1, `(.L_x_16) ;  /* 0x0000026000017945 */ /* 0x000fe20003800200 */
[----:B------:R-:W-:Y:S02]  /*1350*/  IMAD.MOV.U32 R14, RZ, RZ, R16 ;  /* 0x000000ffff0e7224 */ /* 0x000fe400078e0010 */
[----:B------:R-:W-:Y:S02]  /*1360*/  IMAD.MOV.U32 R2, RZ, RZ, R20 ;  /* 0x000000ffff027224 */ /* 0x000fe400078e0014 */
[----:B------:R-:W-:-:S07]  /*1370*/  IMAD.MOV.U32 R3, RZ, RZ, R21 ;  /* 0x000000ffff037224 */ /* 0x000fce00078e0015 */
[----:B------:R-:W-:Y:S05]  /*1380*/  @!P0 BRA `(.L_x_17) ;  /* 0x0000000000208947 */ /* 0x000fea0003800000 */
[----:B------:R-:W-:-:S10]  /*1390*/  DFMA.RM R2, R2, R14, R18 ;  /* 0x0000000e0202722b */ /* 0x000fd40000004012 */
[----:B------:R-:W-:-:S05]  /*13a0*/  IADD3 R12, P0, PT, R2, 0x1, RZ ;  /* 0x00000001020c7810 */ /* 0x000fca0007f1e0ff */
[----:B------:R-:W-:-:S06]  /*13b0*/  IMAD.X R13, RZ, RZ, R3, P0 ;  /* 0x000000ffff0d7224 */ /* 0x000fcc00000e0603 */
[----:B------:R-:W-:-:S08]  /*13c0*/  DFMA.RP R6, -R2, R12, R6 ;  /* 0x0000000c0206722b */ /* 0x000fd00000008106 */
[----:B------:R-:W-:-:S06]  /*13d0*/  DSETP.GT.AND P0, PT, R6, RZ, PT ;  /* 0x000000ff0600722a */ /* 0x000fcc0003f04000 */
[----:B------:R-:W-:Y:S02]  /*13e0*/  FSEL R2, R12, R2, P0 ;  /* 0x000000020c027208 */ /* 0x000fe40000000000 */
[----:B------:R-:W-:Y:S01]  /*13f0*/  FSEL R3, R13, R3, P0 ;  /* 0x000000030d037208 */ /* 0x000fe20000000000 */
[----:B------:R-:W-:Y:S06]  /*1400*/  BRA `(.L_x_18) ;  /* 0x0000000000647947 */ /* 0x000fec0003800000 */
.L_x_17:
[----:B------:R-:W-:-:S14]  /*1410*/  DSETP.NE.AND P0, PT, R6, RZ, PT ;  /* 0x000000ff0600722a */ /* 0x000fdc0003f05000 */
[----:B------:R-:W-:Y:S05]  /*1420*/  @!P0 BRA `(.L_x_19) ;  /* 0x0000000000588947 */ /* 0x000fea0003800000 */
[----:B------:R-:W-:-:S13]  /*1430*/  ISETP.GE.AND P0, PT, R7, RZ, PT ;  /* 0x000000ff0700720c */ /* 0x000fda0003f06270 */
[----:B------:R-:W-:Y:S01]  /*1440*/  @!P0 MOV R2, 0x0 ;  /* 0x0000000000028802 */ /* 0x000fe20000000f00 */
[----:B------:R-:W-:Y:S01]  /*1450*/  @!P0 IMAD.MOV.U32 R3, RZ, RZ, -0x80000 ;  /* 0xfff80000ff038424 */ /* 0x000fe200078e00ff */
[----:B------:R-:W-:Y:S06]  /*1460*/  @!P0 BRA `(.L_x_18) ;  /* 0x00000000004c8947 */ /* 0x000fec0003800000 */
[----:B------:R-:W-:-:S13]  /*1470*/  ISETP.GT.AND P0, PT, R7, 0x7fefffff, PT ;  /* 0x7fefffff0700780c */ /* 0x000fda0003f04270 */
[----:B------:R-:W-:Y:S05]  /*1480*/  @P0 BRA `(.L_x_19) ;  /* 0x0000000000400947 */ /* 0x000fea0003800000 */
[----:B------:R-:W-:Y:S01]  /*1490*/  DMUL R2, R6, 8.11296384146066816958e+31 ;  /* 0x4690000006027828 */ /* 0x000fe20000000000 */
[----:B------:R-:W-:Y:S01]  /*14a0*/  IMAD.MOV.U32 R14, RZ, RZ, 0x0 ;  /* 0x00000000ff0e7424 */ /* 0x000fe200078e00ff */
[----:B------:R-:W-:Y:S01]  /*14b0*/  MOV R15, 0x3fd80000 ;  /* 0x3fd80000000f7802 */ /* 0x000fe20000000f00 */
[----:B------:R-:W-:-:S03]  /*14c0*/  IMAD.MOV.U32 R6, RZ, RZ, RZ ;  /* 0x000000ffff067224 */ /* 0x000fc600078e00ff */
[----:B------:R-:W0:Y:S03]  /*14d0*/  MUFU.RSQ64H R7, R3 ;  /* 0x0000000300077308 */ /* 0x000e260000001c00 */
[----:B0-----:R-:W-:-:S08]  /*14e0*/  DMUL R12, R6, R6 ;  /* 0x00000006060c7228 */ /* 0x001fd00000000000 */
[----:B------:R-:W-:-:S08]  /*14f0*/  DFMA R12, R2, -R12, 1 ;  /* 0x3ff00000020c742b */ /* 0x000fd0000000080c */
[----:B------:R-:W-:Y:S02]  /*1500*/  DFMA R14, R12, R14, 0.5 ;  /* 0x3fe000000c0e742b */ /* 0x000fe4000000000e */
[----:B------:R-:W-:-:S08]  /*1510*/  DMUL R12, R6, R12 ;  /* 0x0000000c060c7228 */ /* 0x000fd00000000000 */
[----:B------:R-:W-:-:S08]  /*1520*/  DFMA R12, R14, R12, R6 ;  /* 0x0000000c0e0c722b */ /* 0x000fd00000000006 */
[----:B------:R-:W-:Y:S02]  /*1530*/  DMUL R6, R2, R12 ;  /* 0x0000000c02067228 */ /* 0x000fe40000000000 */
[----:B------:R-:W-:-:S06]  /*1540*/  VIADD R13, R13, 0xfff00000 ;  /* 0xfff000000d0d7836 */ /* 0x000fcc0000000000 */
[----:B------:R-:W-:-:S08]  /*1550*/  DFMA R14, R6, -R6, R2 ;  /* 0x80000006060e722b */ /* 0x000fd00000000002 */
[----:B------:R-:W-:-:S10]  /*1560*/  DFMA R2, R12, R14, R6 ;  /* 0x0000000e0c02722b */ /* 0x000fd40000000006 */
[----:B------:R-:W-:Y:S01]  /*1570*/  VIADD R3, R3, 0xfcb00000 ;  /* 0xfcb0000003037836 */ /* 0x000fe20000000000 */
[----:B------:R-:W-:Y:S06]  /*1580*/  BRA `(.L_x_18) ;  /* 0x0000000000047947 */ /* 0x000fec0003800000 */
.L_x_19:
[----:B------:R-:W-:-:S11]  /*1590*/  DADD R2, R6, R6 ;  /* 0x0000000006027229 */ /* 0x000fd60000000006 */
.L_x_18:
[----:B------:R-:W-:Y:S05]  /*15a0*/  BSYNC.RECONVERGENT B1 ;  /* 0x0000000000017941 */ /* 0x000fea0003800200 */
.L_x_16:
[----:B------:R-:W-:Y:S01]  /*15b0*/  IMAD.MOV.U32 R12, RZ, RZ, R2 ;  /* 0x000000ffff0c7224 */ /* 0x000fe200078e0002 */
[----:B------:R-:W-:Y:S01]  /*15c0*/  MOV R13, R3 ;  /* 0x00000003000d7202 */ /* 0x000fe20000000f00 */
[----:B------:R-:W-:Y:S02]  /*15d0*/  IMAD.MOV.U32 R2, RZ, RZ, R0 ;  /* 0x000000ffff027224 */ /* 0x000fe400078e0000 */
[----:B------:R-:W-:-:S04]  /*15e0*/  IMAD.MOV.U32 R3, RZ, RZ, 0x0 ;  /* 0x00000000ff037424 */ /* 0x000fc800078e00ff */
[----:B------:R-:W-:Y:S05]  /*15f0*/  RET.REL.NODEC R2 `(_Z14llg_cart_applyiPKdS0_S0_S0_S0_S0_S0_S0_S0_S0_PdS1_S1_S1_dd) ;  /* 0xffffffe802807950 */ /* 0x000fea0003c3ffff */
.L_x_20:
[----:B------:R-:W-:-:S00]  /*1600*/  BRA `(.L_x_20) ;  /* 0xfffffffc00fc7947 */ /* 0x000fc0000383ffff */
[----:B------:R-:W-:-:S00]  /*1610*/  NOP ;  /* 0x0000000000007918 */ /* 0x000fc00000000000 */
        /* <DEDUP_REMOVED lines=14> */
.L_x_23:


//--------------------- .nv.shared.reserved.0     --------------------------
	.section	.nv.shared.reserved.0,"aw",@nobits
	.weak		__nv_reservedSMEM_offset_0_alias
	.size		__nv_reservedSMEM_offset_0_alias, 0, 64
	.other		__nv_reservedSMEM_offset_0_alias,@"STO_CUDA_RESERVED_SHARED STV_DEFAULT"
__nv_reservedSMEM_offset_0_alias:
	.zero		0
	.zero		64


//--------------------- .nv.constant0._Z14llg_cart_applyiPKdS0_S0_S0_S0_S0_S0_S0_S0_S0_PdS1_S1_S1_dd --------------------------
	.section	.nv.constant0._Z14llg_cart_applyiPKdS0_S0_S0_S0_S0_S0_S0_S0_S0_PdS1_S1_S1_dd,"a",@progbits
	.sectionflags	@""
	.align	4
.nv.constant0._Z14llg_cart_applyiPKdS0_S0_S0_S0_S0_S0_S0_S0_S0_PdS1_S1_S1_dd:
	.zero		1032


//--------------------- SYMBOLS --------------------------

	.type		.nv.reservedSmem.offset0,@object
	.size		.nv.reservedSmem.offset0,0x4
